	.target	sm_100a

	.elftype	@"ET_EXEC"


//--------------------- .note.nv.tkinfo           --------------------------
	.section	.note.nv.tkinfo,"",@"SHT_NOTE"
	.sectionflags	@"SHF_NOTE_NV_TKINFO"
	.tkinfo
        /*0018*/ 	.word	0x00000002
        /*0030*/ 	.string	""
        /*0030*/ 	.string	"ptxas"
        /*0030*/ 	.string	"Cuda compilation tools, release 13.0, V13.0.88"
        /*0030*/ 	.string	"Build cuda_13.0.r13.0/compiler.36424714_0"
        /*0030*/ 	.string	"-arch sm_100a -m 64 "



//--------------------- .note.nv.cuinfo           --------------------------
	.section	.note.nv.cuinfo,"",@"SHT_NOTE"
	.sectionflags	@"SHF_NOTE_NV_CUINFO"
        /*0018*/ 	.short	0x0002
        /*001a*/ 	.short	0x0064
        /*001c*/ 	.short	0x0082
	.zero		2


//--------------------- .nv.info                  --------------------------
	.section	.nv.info,"",@"SHT_CUDA_INFO"
	.align	4


	//----- nvinfo : EIATTR_REGCOUNT
	.align		4
        /*0000*/ 	.byte	0x04, 0x2f
        /*0002*/ 	.short	(.L_19 - .L_18)
	.align		4
.L_18:
        /*0004*/ 	.word	index@(_ZN7cutlass13device_kernelINS_4gemm6kernel13GemmUniversalIN4cute5tupleIJiiiiEEENS1_10collective13CollectiveMmaINS1_41MainloopSm100TmaUmmaWarpSpecializedSparseILi4ELi2ELi1ENS5_IJNS4_1CILi1EEENSA_ILi2EEESB_EEEEENS5_IJNSA_ILi128EEENSA_ILi256EEENSA_ILi64EEEEEENS_10bfloat16_tENS5_IJNS4_6LayoutINS5_IJiNS5_IJSC_iEEEiEEENS5_IJlNS5_IJSB_SC_EEElEEEEENSK_INS5_IJNS5_IJNS5_IJNSA_ILi8EEESC_SQ_EEEiEEENS5_IJNS5_IJNSA_ILi16EEESC_NSA_ILi4EEEEEEiEEEiEEENS5_IJNS5_IJNS5_IJSF_ST_NSA_ILi2048EEEEEENSA_ILi16384EEEEEENS5_IJNS5_IJSB_NSA_ILi1024EEENSA_ILi32EEEEEElEEElEEEEEEEESJ_NS5_IJlSB_lEEENS4_8TiledMMAINS4_8MMA_AtomIJNS4_27SM100_MMA_F16BF16_SS_SPARSEISJ_SJ_fLi128ELi256ELNS4_4UMMA5MajorE0ELS1E_0ELNS1D_7ScaleInE0ELS1F_0EEEEEENSK_INS5_IJSB_SB_SB_EEENS5_IJNSA_ILi0EEES1J_S1J_EEEEENS5_IJNS4_10UnderscoreES1M_S1M_EEEEENS4_23SM90_TMA_LOAD_MULTICASTENS4_14ComposedLayoutINS4_7SwizzleILi2ELi4ELi3EEENS4_25smem_sparse_ptr_flag_bitsILi2ELi16EEENSK_INS5_IJNS5_IJSB_SQ_EEENS5_IJSC_S13_EEEEEENS5_IJNS5_IJS1J_SH_EEESN_EEEEEEEvNS4_8identityENS4_13SM90_TMA_LOADENS1Q_INS1R_ILi3ELi4ELi3EEENS4_18smem_ptr_flag_bitsILi16EEENSK_INS5_IJSQ_SH_EEENS5_IJSH_SB_EEEEEEEvS22_EENS_8epilogue10collective18CollectiveEpilogueINS2C_23Sm100TmaWarpSpecializedILi3ELi2ELi32ELb1ELb0EEEJSI_NS5_IJNSK_ISF_SB_EENSK_IS13_SB_EEEEEfNS5_IJSB_llEEEfS2K_NS2C_6fusion15FusionCallbacksIS2G_NS2L_17LinearCombinationIffffLNS_15FloatRoundStyleE2EEESI_S2J_JEEENS4_5SM1004TMEM4LOAD26SM100_TMEM_LOAD_32dp32b32xES23_NS1Q_INS1R_ILi2ELi5ELi2EEENS25_ILi32EEENSK_INS5_IJS13_SU_EEENS5_IJSB_S13_EEEEEEENS4_39AutoVectorizingCopyWithAssumedAlignmentILi128EEENS4_14SM90_TMA_STOREES30_S32_S32_EEEvvEEEEvNT_6ParamsE)
        /*0008*/ 	.word	0x0000006f


	//----- nvinfo : EIATTR_FRAME_SIZE
	.align		4
.L_19:
        /*000c*/ 	.byte	0x04, 0x11
        /*000e*/ 	.short	(.L_21 - .L_20)
	.align		4
.L_20:
        /*0010*/ 	.word	index@($__internal_2_$__cuda_sm10x_tcgen05_guardrail_trap_unallocated_columns_being_dealloced)
        /*0014*/ 	.word	0x00000000


	//----- nvinfo : EIATTR_FRAME_SIZE
	.align		4
.L_21:
        /*0018*/ 	.byte	0x04, 0x11
        /*001a*/ 	.short	(.L_23 - .L_22)
	.align		4
.L_22:
        /*001c*/ 	.word	index@($__internal_1_$__cuda_sm10x_tcgen05_guardrail_trap_phase_invalid_during_alloc)
        /*0020*/ 	.word	0x00000000


	//----- nvinfo : EIATTR_FRAME_SIZE
	.align		4
.L_23:
        /*0024*/ 	.byte	0x04, 0x11
        /*0026*/ 	.short	(.L_25 - .L_24)
	.align		4
.L_24:
        /*0028*/ 	.word	index@($__internal_0_$__cuda_sm10x_tcgen05_guardrail_trap_col_being_dealloced_not_returned_by_alloc)
        /*002c*/ 	.word	0x00000000


	//----- nvinfo : EIATTR_FRAME_SIZE
	.align		4
.L_25:
        /*0030*/ 	.byte	0x04, 0x11
        /*0032*/ 	.short	(.L_27 - .L_26)
	.align		4
.L_26:
        /*0034*/ 	.word	index@(_ZN7cutlass13device_kernelINS_4gemm6kernel13GemmUniversalIN4cute5tupleIJiiiiEEENS1_10collective13CollectiveMmaINS1_41MainloopSm100TmaUmmaWarpSpecializedSparseILi4ELi2ELi1ENS5_IJNS4_1CILi1EEENSA_ILi2EEESB_EEEEENS5_IJNSA_ILi128EEENSA_ILi256EEENSA_ILi64EEEEEENS_10bfloat16_tENS5_IJNS4_6LayoutINS5_IJiNS5_IJSC_iEEEiEEENS5_IJlNS5_IJSB_SC_EEElEEEEENSK_INS5_IJNS5_IJNS5_IJNSA_ILi8EEESC_SQ_EEEiEEENS5_IJNS5_IJNSA_ILi16EEESC_NSA_ILi4EEEEEEiEEEiEEENS5_IJNS5_IJNS5_IJSF_ST_NSA_ILi2048EEEEEENSA_ILi16384EEEEEENS5_IJNS5_IJSB_NSA_ILi1024EEENSA_ILi32EEEEEElEEElEEEEEEEESJ_NS5_IJlSB_lEEENS4_8TiledMMAINS4_8MMA_AtomIJNS4_27SM100_MMA_F16BF16_SS_SPARSEISJ_SJ_fLi128ELi256ELNS4_4UMMA5MajorE0ELS1E_0ELNS1D_7ScaleInE0ELS1F_0EEEEEENSK_INS5_IJSB_SB_SB_EEENS5_IJNSA_ILi0EEES1J_S1J_EEEEENS5_IJNS4_10UnderscoreES1M_S1M_EEEEENS4_23SM90_TMA_LOAD_MULTICASTENS4_14ComposedLayoutINS4_7SwizzleILi2ELi4ELi3EEENS4_25smem_sparse_ptr_flag_bitsILi2ELi16EEENSK_INS5_IJNS5_IJSB_SQ_EEENS5_IJSC_S13_EEEEEENS5_IJNS5_IJS1J_SH_EEESN_EEEEEEEvNS4_8identityENS4_13SM90_TMA_LOADENS1Q_INS1R_ILi3ELi4ELi3EEENS4_18smem_ptr_flag_bitsILi16EEENSK_INS5_IJSQ_SH_EEENS5_IJSH_SB_EEEEEEEvS22_EENS_8epilogue10collective18CollectiveEpilogueINS2C_23Sm100TmaWarpSpecializedILi3ELi2ELi32ELb1ELb0EEEJSI_NS5_IJNSK_ISF_SB_EENSK_IS13_SB_EEEEEfNS5_IJSB_llEEEfS2K_NS2C_6fusion15FusionCallbacksIS2G_NS2L_17LinearCombinationIffffLNS_15FloatRoundStyleE2EEESI_S2J_JEEENS4_5SM1004TMEM4LOAD26SM100_TMEM_LOAD_32dp32b32xES23_NS1Q_INS1R_ILi2ELi5ELi2EEENS25_ILi32EEENSK_INS5_IJS13_SU_EEENS5_IJSB_S13_EEEEEEENS4_39AutoVectorizingCopyWithAssumedAlignmentILi128EEENS4_14SM90_TMA_STOREES30_S32_S32_EEEvvEEEEvNT_6ParamsE)
        /*0038*/ 	.word	0x00000000


	//----- nvinfo : EIATTR_MIN_STACK_SIZE
	.align		4
.L_27:
        /*003c*/ 	.byte	0x04, 0x12
        /*003e*/ 	.short	(.L_29 - .L_28)
	.align		4
.L_28:
        /*0040*/ 	.word	index@(_ZN7cutlass13device_kernelINS_4gemm6kernel13GemmUniversalIN4cute5tupleIJiiiiEEENS1_10collective13CollectiveMmaINS1_41MainloopSm100TmaUmmaWarpSpecializedSparseILi4ELi2ELi1ENS5_IJNS4_1CILi1EEENSA_ILi2EEESB_EEEEENS5_IJNSA_ILi128EEENSA_ILi256EEENSA_ILi64EEEEEENS_10bfloat16_tENS5_IJNS4_6LayoutINS5_IJiNS5_IJSC_iEEEiEEENS5_IJlNS5_IJSB_SC_EEElEEEEENSK_INS5_IJNS5_IJNS5_IJNSA_ILi8EEESC_SQ_EEEiEEENS5_IJNS5_IJNSA_ILi16EEESC_NSA_ILi4EEEEEEiEEEiEEENS5_IJNS5_IJNS5_IJSF_ST_NSA_ILi2048EEEEEENSA_ILi16384EEEEEENS5_IJNS5_IJSB_NSA_ILi1024EEENSA_ILi32EEEEEElEEElEEEEEEEESJ_NS5_IJlSB_lEEENS4_8TiledMMAINS4_8MMA_AtomIJNS4_27SM100_MMA_F16BF16_SS_SPARSEISJ_SJ_fLi128ELi256ELNS4_4UMMA5MajorE0ELS1E_0ELNS1D_7ScaleInE0ELS1F_0EEEEEENSK_INS5_IJSB_SB_SB_EEENS5_IJNSA_ILi0EEES1J_S1J_EEEEENS5_IJNS4_10UnderscoreES1M_S1M_EEEEENS4_23SM90_TMA_LOAD_MULTICASTENS4_14ComposedLayoutINS4_7SwizzleILi2ELi4ELi3EEENS4_25smem_sparse_ptr_flag_bitsILi2ELi16EEENSK_INS5_IJNS5_IJSB_SQ_EEENS5_IJSC_S13_EEEEEENS5_IJNS5_IJS1J_SH_EEESN_EEEEEEEvNS4_8identityENS4_13SM90_TMA_LOADENS1Q_INS1R_ILi3ELi4ELi3EEENS4_18smem_ptr_flag_bitsILi16EEENSK_INS5_IJSQ_SH_EEENS5_IJSH_SB_EEEEEEEvS22_EENS_8epilogue10collective18CollectiveEpilogueINS2C_23Sm100TmaWarpSpecializedILi3ELi2ELi32ELb1ELb0EEEJSI_NS5_IJNSK_ISF_SB_EENSK_IS13_SB_EEEEEfNS5_IJSB_llEEEfS2K_NS2C_6fusion15FusionCallbacksIS2G_NS2L_17LinearCombinationIffffLNS_15FloatRoundStyleE2EEESI_S2J_JEEENS4_5SM1004TMEM4LOAD26SM100_TMEM_LOAD_32dp32b32xES23_NS1Q_INS1R_ILi2ELi5ELi2EEENS25_ILi32EEENSK_INS5_IJS13_SU_EEENS5_IJSB_S13_EEEEEEENS4_39AutoVectorizingCopyWithAssumedAlignmentILi128EEENS4_14SM90_TMA_STOREES30_S32_S32_EEEvvEEEEvNT_6ParamsE)
        /*0044*/ 	.word	0x00000000
.L_29:


//--------------------- .nv.compat                --------------------------
	.section	.nv.compat,"",@"SHT_CUDA_COMPAT_INFO"
	.align	4
        /*0000*/ 	.byte	0x02, 0x09, 0x01, 0x00, 0x02, 0x02, 0x02, 0x00, 0x02, 0x05, 0x05, 0x00, 0x03, 0x07, 0x01, 0x01
        /*0010*/ 	.byte	0x02, 0x03, 0x01, 0x00, 0x02, 0x06, 0x01, 0x00, 0x04, 0x0b, 0x08, 0x00, 0x09, 0x00, 0x00, 0x00
        /*0020*/ 	.byte	0x00, 0x00, 0x00, 0x00


//--------------------- .nv.info._ZN7cutlass13device_kernelINS_4gemm6kernel13GemmUniversalIN4cute5tupleIJiiiiEEENS1_10collective13CollectiveMmaINS1_41MainloopSm100TmaUmmaWarpSpecializedSparseILi4ELi2ELi1ENS5_IJNS4_1CILi1EEENSA_ILi2EEESB_EEEEENS5_IJNSA_ILi128EEENSA_ILi256EEENSA_ILi64EEEEEENS_10bfloat16_tENS5_IJNS4_6LayoutINS5_IJiNS5_IJSC_iEEEiEEENS5_IJlNS5_IJSB_SC_EEElEEEEENSK_INS5_IJNS5_IJNS5_IJNSA_ILi8EEESC_SQ_EEEiEEENS5_IJNS5_IJNSA_ILi16EEESC_NSA_ILi4EEEEEEiEEEiEEENS5_IJNS5_IJNS5_IJSF_ST_NSA_ILi2048EEEEEENSA_ILi16384EEEEEENS5_IJNS5_IJSB_NSA_ILi1024EEENSA_ILi32EEEEEElEEElEEEEEEEESJ_NS5_IJlSB_lEEENS4_8TiledMMAINS4_8MMA_AtomIJNS4_27SM100_MMA_F16BF16_SS_SPARSEISJ_SJ_fLi128ELi256ELNS4_4UMMA5MajorE0ELS1E_0ELNS1D_7ScaleInE0ELS1F_0EEEEEENSK_INS5_IJSB_SB_SB_EEENS5_IJNSA_ILi0EEES1J_S1J_EEEEENS5_IJNS4_10UnderscoreES1M_S1M_EEEEENS4_23SM90_TMA_LOAD_MULTICASTENS4_14ComposedLayoutINS4_7SwizzleILi2ELi4ELi3EEENS4_25smem_sparse_ptr_flag_bitsILi2ELi16EEENSK_INS5_IJNS5_IJSB_SQ_EEENS5_IJSC_S13_EEEEEENS5_IJNS5_IJS1J_SH_EEESN_EEEEEEEvNS4_8identityENS4_13SM90_TMA_LOADENS1Q_INS1R_ILi3ELi4ELi3EEENS4_18smem_ptr_flag_bitsILi16EEENSK_INS5_IJSQ_SH_EEENS5_IJSH_SB_EEEEEEEvS22_EENS_8epilogue10collective18CollectiveEpilogueINS2C_23Sm100TmaWarpSpecializedILi3ELi2ELi32ELb1ELb0EEEJSI_NS5_IJNSK_ISF_SB_EENSK_IS13_SB_EEEEEfNS5_IJSB_llEEEfS2K_NS2C_6fusion15FusionCallbacksIS2G_NS2L_17LinearCombinationIffffLNS_15FloatRoundStyleE2EEESI_S2J_JEEENS4_5SM1004TMEM4LOAD26SM100_TMEM_LOAD_32dp32b32xES23_NS1Q_INS1R_ILi2ELi5ELi2EEENS25_ILi32EEENSK_INS5_IJS13_SU_EEENS5_IJSB_S13_EEEEEEENS4_39AutoVectorizingCopyWithAssumedAlignmentILi128EEENS4_14SM90_TMA_STOREES30_S32_S32_EEEvvEEEEvNT_6ParamsE --------------------------
	.section	.nv.info._ZN7cutlass13device_kernelINS_4gemm6kernel13GemmUniversalIN4cute5tupleIJiiiiEEENS1_10collective13CollectiveMmaINS1_41MainloopSm100TmaUmmaWarpSpecializedSparseILi4ELi2ELi1ENS5_IJNS4_1CILi1EEENSA_ILi2EEESB_EEEEENS5_IJNSA_ILi128EEENSA_ILi256EEENSA_ILi64EEEEEENS_10bfloat16_tENS5_IJNS4_6LayoutINS5_IJiNS5_IJSC_iEEEiEEENS5_IJlNS5_IJSB_SC_EEElEEEEENSK_INS5_IJNS5_IJNS5_IJNSA_ILi8EEESC_SQ_EEEiEEENS5_IJNS5_IJNSA_ILi16EEESC_NSA_ILi4EEEEEEiEEEiEEENS5_IJNS5_IJNS5_IJSF_ST_NSA_ILi2048EEEEEENSA_ILi16384EEEEEENS5_IJNS5_IJSB_NSA_ILi1024EEENSA_ILi32EEEEEElEEElEEEEEEEESJ_NS5_IJlSB_lEEENS4_8TiledMMAINS4_8MMA_AtomIJNS4_27SM100_MMA_F16BF16_SS_SPARSEISJ_SJ_fLi128ELi256ELNS4_4UMMA5MajorE0ELS1E_0ELNS1D_7ScaleInE0ELS1F_0EEEEEENSK_INS5_IJSB_SB_SB_EEENS5_IJNSA_ILi0EEES1J_S1J_EEEEENS5_IJNS4_10UnderscoreES1M_S1M_EEEEENS4_23SM90_TMA_LOAD_MULTICASTENS4_14ComposedLayoutINS4_7SwizzleILi2ELi4ELi3EEENS4_25smem_sparse_ptr_flag_bitsILi2ELi16EEENSK_INS5_IJNS5_IJSB_SQ_EEENS5_IJSC_S13_EEEEEENS5_IJNS5_IJS1J_SH_EEESN_EEEEEEEvNS4_8identityENS4_13SM90_TMA_LOADENS1Q_INS1R_ILi3ELi4ELi3EEENS4_18smem_ptr_flag_bitsILi16EEENSK_INS5_IJSQ_SH_EEENS5_IJSH_SB_EEEEEEEvS22_EENS_8epilogue10collective18CollectiveEpilogueINS2C_23Sm100TmaWarpSpecializedILi3ELi2ELi32ELb1ELb0EEEJSI_NS5_IJNSK_ISF_SB_EENSK_IS13_SB_EEEEEfNS5_IJSB_llEEEfS2K_NS2C_6fusion15FusionCallbacksIS2G_NS2L_17LinearCombinationIffffLNS_15FloatRoundStyleE2EEESI_S2J_JEEENS4_5SM1004TMEM4LOAD26SM100_TMEM_LOAD_32dp32b32xES23_NS1Q_INS1R_ILi2ELi5ELi2EEENS25_ILi32EEENSK_INS5_IJS13_SU_EEENS5_IJSB_S13_EEEEEEENS4_39AutoVectorizingCopyWithAssumedAlignmentILi128EEENS4_14SM90_TMA_STOREES30_S32_S32_EEEvvEEEEvNT_6ParamsE,"",@"SHT_CUDA_INFO"
	.sectionflags	@""
	.align	4


	//----- nvinfo : EIATTR_CUDA_API_VERSION
	.align		4
        /*0000*/ 	.byte	0x04, 0x37
        /*0002*/ 	.short	(.L_31 - .L_30)
.L_30:
        /*0004*/ 	.word	0x00000082


	//----- nvinfo : EIATTR_KPARAM_INFO
	.align		4
.L_31:
        /*0008*/ 	.byte	0x04, 0x17
        /*000a*/ 	.short	(.L_33 - .L_32)
.L_32:
        /*000c*/ 	.word	0x00000000
        /*0010*/ 	.short	0x0000
        /*0012*/ 	.short	0x0000
        /*0014*/ 	.byte	0x00, 0xf0, 0x01, 0x28


	//----- nvinfo : EIATTR_AT_ENTRY_FRAGMENTS
	.align		4
.L_33:
        /*0018*/ 	.byte	0x04, 0x4f
        /*001a*/ 	.short	(.L_35 - .L_34)


	//   ....[0]....
.L_34:
        /*001c*/ 	.word	0x00000006


	//----- nvinfo : EIATTR_RESERVED_SMEM_USED
	.align		4
.L_35:
        /*0020*/ 	.byte	0x01, 0x41
	.zero		2


	//----- nvinfo : EIATTR_SPARSE_MMA_MASK
	.align		4
        /*0024*/ 	.byte	0x03, 0x50
        /*0026*/ 	.short	0x0040


	//----- nvinfo : EIATTR_TCGEN05_1CTA_USED
	.align		4
        /*0028*/ 	.byte	0x01, 0x51
	.zero		2


	//----- nvinfo : EIATTR_MAXREG_COUNT
	.align		4
        /*002c*/ 	.byte	0x03, 0x1b
        /*002e*/ 	.short	0x00ff


	//----- nvinfo : EIATTR_NUM_BARRIERS
	.align		4
        /*0030*/ 	.byte	0x02, 0x4c
        /*0032*/ 	.byte	0x07
	.zero		1


	//----- nvinfo : EIATTR_EXTERNS
	.align		4
        /*0034*/ 	.byte	0x04, 0x0f
        /*0036*/ 	.short	(.L_37 - .L_36)


	//   ....[0]....
	.align		4
.L_36:
        /*0038*/ 	.word	index@(__assertfail)


	//----- nvinfo : EIATTR_MERCURY_ISA_VERSION
	.align		4
.L_37:
        /*003c*/ 	.byte	0x03, 0x5f
        /*003e*/ 	.short	0x0101


	//----- nvinfo : EIATTR_INT_WARP_WIDE_INSTR_OFFSETS
	.align		4
        /*0040*/ 	.byte	0x04, 0x31
        /*0042*/ 	.short	(.L_39 - .L_38)


	//   ....[0]....
.L_38:
        /*0044*/ 	.word	0x00000d10


	//   ....[1]....
        /*0048*/ 	.word	0x00000dd0


	//   ....[2]....
        /*004c*/ 	.word	0x00003800


	//   ....[3]....
        /*0050*/ 	.word	0x00003820


	//   ....[4]....
        /*0054*/ 	.word	0x00003850


	//   ....[5]....
        /*0058*/ 	.word	0x000044a0


	//   ....[6]....
        /*005c*/ 	.word	0x000044d0


	//   ....[7]....
        /*0060*/ 	.word	0x00004630


	//   ....[8]....
        /*0064*/ 	.word	0x00004670


	//   ....[9]....
        /*0068*/ 	.word	0x00004720


	//   ....[10]....
        /*006c*/ 	.word	0x00004860


	//   ....[11]....
        /*0070*/ 	.word	0x00004880


	//   ....[12]....
        /*0074*/ 	.word	0x000049c0


	//   ....[13]....
        /*0078*/ 	.word	0x00004a20


	//   ....[14]....
        /*007c*/ 	.word	0x00004ad0


	//   ....[15]....
        /*0080*/ 	.word	0x00004c30


	//   ....[16]....
        /*0084*/ 	.word	0x00004c40


	//   ....[17]....
        /*0088*/ 	.word	0x00004d60


	//   ....[18]....
        /*008c*/ 	.word	0x00004dc0


	//   ....[19]....
        /*0090*/ 	.word	0x00004e70


	//   ....[20]....
        /*0094*/ 	.word	0x00004f90


	//   ....[21]....
        /*0098*/ 	.word	0x00005010


	//   ....[22]....
        /*009c*/ 	.word	0x00005150


	//   ....[23]....
        /*00a0*/ 	.word	0x00005190


	//   ....[24]....
        /*00a4*/ 	.word	0x000051f0


	//   ....[25]....
        /*00a8*/ 	.word	0x000052b0


	//   ....[26]....
        /*00ac*/ 	.word	0x00005330


	//   ....[27]....
        /*00b0*/ 	.word	0x00005470


	//   ....[28]....
        /*00b4*/ 	.word	0x000054b0


	//   ....[29]....
        /*00b8*/ 	.word	0x00005530


	//   ....[30]....
        /*00bc*/ 	.word	0x00005610


	//   ....[31]....
        /*00c0*/ 	.word	0x00005620


	//   ....[32]....
        /*00c4*/ 	.word	0x00005740


	//   ....[33]....
        /*00c8*/ 	.word	0x000057a0


	//   ....[34]....
        /*00cc*/ 	.word	0x00005850


	//   ....[35]....
        /*00d0*/ 	.word	0x00005990


	//   ....[36]....
        /*00d4*/ 	.word	0x000059b0


	//   ....[37]....
        /*00d8*/ 	.word	0x00005ae0


	//   ....[38]....
        /*00dc*/ 	.word	0x00005b40


	//   ....[39]....
        /*00e0*/ 	.word	0x00005bf0


	//   ....[40]....
        /*00e4*/ 	.word	0x00005d50


	//   ....[41]....
        /*00e8*/ 	.word	0x00005da0


	//   ....[42]....
        /*00ec*/ 	.word	0x00005ec0


	//   ....[43]....
        /*00f0*/ 	.word	0x00005f20


	//   ....[44]....
        /*00f4*/ 	.word	0x00005fd0


	//----- nvinfo : EIATTR_COOP_GROUP_MASK_REGIDS
	.align		4
.L_39:
        /*00f8*/ 	.byte	0x04, 0x29
        /*00fa*/ 	.short	(.L_41 - .L_40)


	//   ....[0]....
.L_40:
        /*00fc*/ 	.word	0xffffffff


	//   ....[1]....
        /*0100*/ 	.word	0xffffffff


	//   ....[2]....
        /*0104*/ 	.word	0xffffffff


	//   ....[3]....
        /*0108*/ 	.word	0xffffffff


	//   ....[4]....
        /*010c*/ 	.word	0xffffffff


	//   ....[5]....
        /*0110*/ 	.word	0xffffffff


	//   ....[6]....
        /*0114*/ 	.word	0xffffffff


	//   ....[7]....
        /*0118*/ 	.word	0xffffffff


	//   ....[8]....
        /*011c*/ 	.word	0xffffffff


	//   ....[9]....
        /*0120*/ 	.word	0xffffffff


	//   ....[10]....
        /*0124*/ 	.word	0xffffffff


	//   ....[11]....
        /*0128*/ 	.word	0xffffffff


	//   ....[12]....
        /*012c*/ 	.word	0xffffffff


	//   ....[13]....
        /*0130*/ 	.word	0xffffffff


	//----- nvinfo : EIATTR_COOP_GROUP_INSTR_OFFSETS
	.align		4
.L_41:
        /*0134*/ 	.byte	0x04, 0x28
        /*0136*/ 	.short	(.L_43 - .L_42)


	//   ....[0]....
.L_42:
        /*0138*/ 	.word	0x00000080


	//   ....[1]....
        /*013c*/ 	.word	0x00000520


	//   ....[2]....
        /*0140*/ 	.word	0x000006b0


	//   ....[3]....
        /*0144*/ 	.word	0x00000830


	//   ....[4]....
        /*0148*/ 	.word	0x00000930


	//   ....[5]....
        /*014c*/ 	.word	0x00000aa0


	//   ....[6]....
        /*0150*/ 	.word	0x00000be0


	//   ....[7]....
        /*0154*/ 	.word	0x00000e40


	//   ....[8]....
        /*0158*/ 	.word	0x00001d20


	//   ....[9]....
        /*015c*/ 	.word	0x00002b90


	//   ....[10]....
        /*0160*/ 	.word	0x00002da0


	//   ....[11]....
        /*0164*/ 	.word	0x00002dd0


	//   ....[12]....
        /*0168*/ 	.word	0x000036e0


	//   ....[13]....
        /*016c*/ 	.word	0x00003910


	//----- nvinfo : EIATTR_VRC_CTA_INIT_COUNT
	.align		4
.L_43:
        /*0170*/ 	.byte	0x02, 0x4a
        /*0172*/ 	.byte	0x80
	.zero		1


	//----- nvinfo : EIATTR_SYSCALL_OFFSETS
	.align		4
        /*0174*/ 	.byte	0x04, 0x46
        /*0176*/ 	.short	(.L_45 - .L_44)


	//   ....[0]....
.L_44:
        /*0178*/ 	.word	0x00006d40


	//   ....[1]....
        /*017c*/ 	.word	0x00006e30


	//   ....[2]....
        /*0180*/ 	.word	0x00007a40


	//   ....[3]....
        /*0184*/ 	.word	0x00008950


	//   ....[4]....
        /*0188*/ 	.word	0x00009890


	//   ....[5]....
        /*018c*/ 	.word	0x0000a7e0


	//   ....[6]....
        /*0190*/ 	.word	0x0000b730


	//   ....[7]....
        /*0194*/ 	.word	0x0000c680


	//   ....[8]....
        /*0198*/ 	.word	0x0000d5d0


	//   ....[9]....
        /*019c*/ 	.word	0x0000e4c0


	//----- nvinfo : EIATTR_MBARRIER_INSTR_OFFSETS
	.align		4
.L_45:
        /*01a0*/ 	.byte	0x04, 0x39
        /*01a2*/ 	.short	(.L_47 - .L_46)


	//   ....[0]....
.L_46:
        /*01a4*/ 	.word	0x00000620
        /*01a8*/ 	.word	0x000000ff
        /*01ac*/ 	.word	0x00000000
        /*01b0*/ 	.short	0x0100
        /*01b2*/ 	.byte	0x04
	.zero		1


	//   ....[1]....
        /*01b4*/ 	.word	0x00000630
        /*01b8*/ 	.word	0x000000ff
        /*01bc*/ 	.word	0x00000020
        /*01c0*/ 	.short	0x0100
        /*01c2*/ 	.byte	0x04
	.zero		1


	//   ....[2]....
        /*01c4*/ 	.word	0x00000640
        /*01c8*/ 	.word	0x000000ff
        /*01cc*/ 	.word	0x00000008
        /*01d0*/ 	.short	0x0100
        /*01d2*/ 	.byte	0x04
	.zero		1


	//   ....[3]....
        /*01d4*/ 	.word	0x00000650
        /*01d8*/ 	.word	0x000000ff
        /*01dc*/ 	.word	0x00000028
        /*01e0*/ 	.short	0x0100
        /*01e2*/ 	.byte	0x04
	.zero		1


	//   ....[4]....
        /*01e4*/ 	.word	0x00000660
        /*01e8*/ 	.word	0x000000ff
        /*01ec*/ 	.word	0x00000010
        /*01f0*/ 	.short	0x0100
        /*01f2*/ 	.byte	0x04
	.zero		1


	//   ....[5]....
        /*01f4*/ 	.word	0x00000670
        /*01f8*/ 	.word	0x000000ff
        /*01fc*/ 	.word	0x00000030
        /*0200*/ 	.short	0x0100
        /*0202*/ 	.byte	0x04
	.zero		1


	//   ....[6]....
        /*0204*/ 	.word	0x00000680
        /*0208*/ 	.word	0x000000ff
        /*020c*/ 	.word	0x00000018
        /*0210*/ 	.short	0x0100
        /*0212*/ 	.byte	0x04
	.zero		1


	//   ....[7]....
        /*0214*/ 	.word	0x00000690
        /*0218*/ 	.word	0x000000ff
        /*021c*/ 	.word	0x00000038
        /*0220*/ 	.short	0x0100
        /*0222*/ 	.byte	0x04
	.zero		1


	//   ....[8]....
        /*0224*/ 	.word	0x000007c0
        /*0228*/ 	.word	0x000000ff
        /*022c*/ 	.word	0x00000040
        /*0230*/ 	.short	0x0100
        /*0232*/ 	.byte	0x04
	.zero		1


	//   ....[9]....
        /*0234*/ 	.word	0x000007d0
        /*0238*/ 	.word	0x000000ff
        /*023c*/ 	.word	0x00000058
        /*0240*/ 	.short	0x0100
        /*0242*/ 	.byte	0x04
	.zero		1


	//   ....[10]....
        /*0244*/ 	.word	0x000007e0
        /*0248*/ 	.word	0x000000ff
        /*024c*/ 	.word	0x00000048
        /*0250*/ 	.short	0x0100
        /*0252*/ 	.byte	0x04
	.zero		1


	//   ....[11]....
        /*0254*/ 	.word	0x000007f0
        /*0258*/ 	.word	0x000000ff
        /*025c*/ 	.word	0x00000060
        /*0260*/ 	.short	0x0100
        /*0262*/ 	.byte	0x04
	.zero		1


	//   ....[12]....
        /*0264*/ 	.word	0x00000800
        /*0268*/ 	.word	0x000000ff
        /*026c*/ 	.word	0x00000050
        /*0270*/ 	.short	0x0100
        /*0272*/ 	.byte	0x04
	.zero		1


	//   ....[13]....
        /*0274*/ 	.word	0x00000810
        /*0278*/ 	.word	0x000000ff
        /*027c*/ 	.word	0x00000068
        /*0280*/ 	.short	0x0100
        /*0282*/ 	.byte	0x04
	.zero		1


	//   ....[14]....
        /*0284*/ 	.word	0x00000900
        /*0288*/ 	.word	0x000000ff
        /*028c*/ 	.word	0x00000070
        /*0290*/ 	.short	0x0100
        /*0292*/ 	.byte	0x06
	.zero		1


	//   ....[15]....
        /*0294*/ 	.word	0x00000910
        /*0298*/ 	.word	0x000000ff
        /*029c*/ 	.word	0x00000078
        /*02a0*/ 	.short	0x0100
        /*02a2*/ 	.byte	0x06
	.zero		1


	//   ....[16]....
        /*02a4*/ 	.word	0x00000a50
        /*02a8*/ 	.word	0x000000ff
        /*02ac*/ 	.word	0x00000080
        /*02b0*/ 	.short	0x0100
        /*02b2*/ 	.byte	0x06
	.zero		1


	//   ....[17]....
        /*02b4*/ 	.word	0x00000a60
        /*02b8*/ 	.word	0x000000ff
        /*02bc*/ 	.word	0x00000090
        /*02c0*/ 	.short	0x0100
        /*02c2*/ 	.byte	0x06
	.zero		1


	//   ....[18]....
        /*02c4*/ 	.word	0x00000a70
        /*02c8*/ 	.word	0x000000ff
        /*02cc*/ 	.word	0x00000088
        /*02d0*/ 	.short	0x0100
        /*02d2*/ 	.byte	0x06
	.zero		1


	//   ....[19]....
        /*02d4*/ 	.word	0x00000a80
        /*02d8*/ 	.word	0x000000ff
        /*02dc*/ 	.word	0x00000098
        /*02e0*/ 	.short	0x0100
        /*02e2*/ 	.byte	0x06
	.zero		1


	//   ....[20]....
        /*02e4*/ 	.word	0x00000bb0
        /*02e8*/ 	.word	0x000000ff
        /*02ec*/ 	.word	0x000000a0
        /*02f0*/ 	.short	0x0100
        /*02f2*/ 	.byte	0x04
	.zero		1


	//   ....[21]....
        /*02f4*/ 	.word	0x00000bc0
        /*02f8*/ 	.word	0x000000ff
        /*02fc*/ 	.word	0x000000a8
        /*0300*/ 	.short	0x0100
        /*0302*/ 	.byte	0x04
	.zero		1


	//   ....[22]....
        /*0304*/ 	.word	0x00000cc0
        /*0308*/ 	.word	0x000000ff
        /*030c*/ 	.word	0x000000b0
        /*0310*/ 	.short	0x0100
        /*0312*/ 	.byte	0x04
	.zero		1


	//   ....[23]....
        /*0314*/ 	.word	0x00000cd0
        /*0318*/ 	.word	0x000000ff
        /*031c*/ 	.word	0x000000c0
        /*0320*/ 	.short	0x0100
        /*0322*/ 	.byte	0x04
	.zero		1


	//   ....[24]....
        /*0324*/ 	.word	0x00000ce0
        /*0328*/ 	.word	0x000000ff
        /*032c*/ 	.word	0x000000b8
        /*0330*/ 	.short	0x0100
        /*0332*/ 	.byte	0x04
	.zero		1


	//   ....[25]....
        /*0334*/ 	.word	0x00000cf0
        /*0338*/ 	.word	0x000000ff
        /*033c*/ 	.word	0x000000c8
        /*0340*/ 	.short	0x0100
        /*0342*/ 	.byte	0x04
	.zero		1


	//   ....[26]....
        /*0344*/ 	.word	0x00000df0
        /*0348*/ 	.word	0x000000ff
        /*034c*/ 	.word	0x000000d0
        /*0350*/ 	.short	0x0100
        /*0352*/ 	.byte	0x06
	.zero		1


	//   ....[27]....
        /*0354*/ 	.word	0x00001870
        /*0358*/ 	.word	0x00000003
        /*035c*/ 	.word	0x000000c0
        /*0360*/ 	.short	0x010a
        /*0362*/ 	.byte	0xff
	.zero		1


	//   ....[28]....
        /*0364*/ 	.word	0x000018a0
        /*0368*/ 	.word	0x00000003
        /*036c*/ 	.word	0x000000b0
        /*0370*/ 	.short	0x0101
        /*0372*/ 	.byte	0xff
	.zero		1


	//   ....[29]....
        /*0374*/ 	.word	0x00001910
        /*0378*/ 	.word	0x000000ff
        /*037c*/ 	.word	0x00000020
        /*0380*/ 	.short	0x010a
        /*0382*/ 	.byte	0x04
	.zero		1


	//   ....[30]....
        /*0384*/ 	.word	0x00001a30
        /*0388*/ 	.word	0x000000ff
        /*038c*/ 	.word	0x00000020
        /*0390*/ 	.short	0x010a
        /*0392*/ 	.byte	0x21
	.zero		1


	//   ....[31]....
        /*0394*/ 	.word	0x00001ba0
        /*0398*/ 	.word	0x000000ff
        /*039c*/ 	.word	0x00000020
        /*03a0*/ 	.short	0x010a
        /*03a2*/ 	.byte	0x07
	.zero		1


	//   ....[32]....
        /*03a4*/ 	.word	0x00001d00
        /*03a8*/ 	.word	0x000000ff
        /*03ac*/ 	.word	0x00000078
        /*03b0*/ 	.short	0x0101
        /*03b2*/ 	.byte	0x06
	.zero		1


	//   ....[33]....
        /*03b4*/ 	.word	0x00001d30
        /*03b8*/ 	.word	0x00000003
        /*03bc*/ 	.word	0x00000080
        /*03c0*/ 	.short	0x010a
        /*03c2*/ 	.byte	0xff
	.zero		1


	//   ....[34]....
        /*03c4*/ 	.word	0x00001e80
        /*03c8*/ 	.word	0x00000000
        /*03cc*/ 	.word	0x00000000
        /*03d0*/ 	.short	0x0101
        /*03d2*/ 	.byte	0xff
	.zero		1


	//   ....[35]....
        /*03d4*/ 	.word	0x00002410
        /*03d8*/ 	.word	0x000000ff
        /*03dc*/ 	.word	0x00000000
        /*03e0*/ 	.short	0x010a
        /*03e2*/ 	.byte	0x04
	.zero		1


	//   ....[36]....
        /*03e4*/ 	.word	0x000024a0
        /*03e8*/ 	.word	0x000000ff
        /*03ec*/ 	.word	0x00000000
        /*03f0*/ 	.short	0x010a
        /*03f2*/ 	.byte	0x05
	.zero		1


	//   ....[37]....
        /*03f4*/ 	.word	0x00002530
        /*03f8*/ 	.word	0x000000ff
        /*03fc*/ 	.word	0x00000000
        /*0400*/ 	.short	0x010a
        /*0402*/ 	.byte	0x05
	.zero		1


	//   ....[38]....
        /*0404*/ 	.word	0x000025d0
        /*0408*/ 	.word	0x00000000
        /*040c*/ 	.word	0x00000000
        /*0410*/ 	.short	0x010a
        /*0412*/ 	.byte	0xff
	.zero		1


	//   ....[39]....
        /*0414*/ 	.word	0x000026f0
        /*0418*/ 	.word	0x00000000
        /*041c*/ 	.word	0x000000b0
        /*0420*/ 	.short	0x010a
        /*0422*/ 	.byte	0xff
	.zero		1


	//   ....[40]....
        /*0424*/ 	.word	0x00002750
        /*0428*/ 	.word	0x00000004
        /*042c*/ 	.word	0x00000000
        /*0430*/ 	.short	0x0101
        /*0432*/ 	.byte	0xff
	.zero		1


	//   ....[41]....
        /*0434*/ 	.word	0x00002770
        /*0438*/ 	.word	0x000000ff
        /*043c*/ 	.word	0x00000090
        /*0440*/ 	.short	0x010a
        /*0442*/ 	.byte	0x04
	.zero		1


	//   ....[42]....
        /*0444*/ 	.word	0x00002890
        /*0448*/ 	.word	0x00000000
        /*044c*/ 	.word	0x00000080
        /*0450*/ 	.short	0x010a
        /*0452*/ 	.byte	0xff
	.zero		1


	//   ....[43]....
        /*0454*/ 	.word	0x000029a0
        /*0458*/ 	.word	0x00000000
        /*045c*/ 	.word	0x00000000
        /*0460*/ 	.short	0x0101
        /*0462*/ 	.byte	0xff
	.zero		1


	//   ....[44]....
        /*0464*/ 	.word	0x00002a30
        /*0468*/ 	.word	0x000000ff
        /*046c*/ 	.word	0x00000090
        /*0470*/ 	.short	0x0106
        /*0472*/ 	.byte	0x04
	.zero		1


	//   ....[45]....
        /*0474*/ 	.word	0x00002a50
        /*0478*/ 	.word	0x000000ff
        /*047c*/ 	.word	0x00000090
        /*0480*/ 	.short	0x010a
        /*0482*/ 	.byte	0x04
	.zero		1


	//   ....[46]....
        /*0484*/ 	.word	0x00002ae0
        /*0488*/ 	.word	0x000000ff
        /*048c*/ 	.word	0x00000090
        /*0490*/ 	.short	0x0106
        /*0492*/ 	.byte	0x07
	.zero		1


	//   ....[47]....
        /*0494*/ 	.word	0x00002b20
        /*0498*/ 	.word	0x00000000
        /*049c*/ 	.word	0x00000090
        /*04a0*/ 	.short	0x010a
        /*04a2*/ 	.byte	0xff
	.zero		1


	//   ....[48]....
        /*04a4*/ 	.word	0x00003030
        /*04a8*/ 	.word	0x00000000
        /*04ac*/ 	.word	0x00000080
        /*04b0*/ 	.short	0x010a
        /*04b2*/ 	.byte	0xff
	.zero		1


	//   ....[49]....
        /*04b4*/ 	.word	0x000030f0
        /*04b8*/ 	.word	0x00000000
        /*04bc*/ 	.word	0x00000000
        /*04c0*/ 	.short	0x0101
        /*04c2*/ 	.byte	0xff
	.zero		1


	//   ....[50]....
        /*04c4*/ 	.word	0x000031c0
        /*04c8*/ 	.word	0x000000ff
        /*04cc*/ 	.word	0x00000000
        /*04d0*/ 	.short	0x010a
        /*04d2*/ 	.byte	0x04
	.zero		1


	//   ....[51]....
        /*04d4*/ 	.word	0x00003230
        /*04d8*/ 	.word	0x000000ff
        /*04dc*/ 	.word	0x00000000
        /*04e0*/ 	.short	0x010a
        /*04e2*/ 	.byte	0x08
	.zero		1


	//   ....[52]....
        /*04e4*/ 	.word	0x000032f0
        /*04e8*/ 	.word	0x000000ff
        /*04ec*/ 	.word	0x00000000
        /*04f0*/ 	.short	0x010a
        /*04f2*/ 	.byte	0x04
	.zero		1


	//   ....[53]....
        /*04f4*/ 	.word	0x00003390
        /*04f8*/ 	.word	0x000000ff
        /*04fc*/ 	.word	0x000000a8
        /*0500*/ 	.short	0x010a
        /*0502*/ 	.byte	0x10
	.zero		1


	//   ....[54]....
        /*0504*/ 	.word	0x000036c0
        /*0508*/ 	.word	0x000000ff
        /*050c*/ 	.word	0x000000d0
        /*0510*/ 	.short	0x010a
        /*0512*/ 	.byte	0x10
	.zero		1


	//   ....[55]....
        /*0514*/ 	.word	0x00003be0
        /*0518*/ 	.word	0x00000008
        /*051c*/ 	.word	0x00000080
        /*0520*/ 	.short	0x010a
        /*0522*/ 	.byte	0xff
	.zero		1


	//   ....[56]....
        /*0524*/ 	.word	0x00003d50
        /*0528*/ 	.word	0x00000000
        /*052c*/ 	.word	0x00000000
        /*0530*/ 	.short	0x0101
        /*0532*/ 	.byte	0xff
	.zero		1


	//   ....[57]....
        /*0534*/ 	.word	0x00004220
        /*0538*/ 	.word	0x000000ff
        /*053c*/ 	.word	0x00000078
        /*0540*/ 	.short	0x010a
        /*0542*/ 	.byte	0x20
	.zero		1


	//   ....[58]....
        /*0544*/ 	.word	0x00004400
        /*0548*/ 	.word	0x000000ff
        /*054c*/ 	.word	0x00000058
        /*0550*/ 	.short	0x010a
        /*0552*/ 	.byte	0x10
	.zero		1


	//   ....[59]....
        /*0554*/ 	.word	0x00004760
        /*0558*/ 	.word	0x000000ff
        /*055c*/ 	.word	0x00000040
        /*0560*/ 	.short	0x010b
        /*0562*/ 	.byte	0x10
	.zero		1


	//   ....[60]....
        /*0564*/ 	.word	0x000047e0
        /*0568*/ 	.word	0x000000ff
        /*056c*/ 	.word	0x00000000
        /*0570*/ 	.short	0x0101
        /*0572*/ 	.byte	0x04
	.zero		1


	//   ....[61]....
        /*0574*/ 	.word	0x00004800
        /*0578*/ 	.word	0x000000ff
        /*057c*/ 	.word	0x00000058
        /*0580*/ 	.short	0x010a
        /*0582*/ 	.byte	0x11
	.zero		1


	//   ....[62]....
        /*0584*/ 	.word	0x00004b10
        /*0588*/ 	.word	0x000000ff
        /*058c*/ 	.word	0x00000040
        /*0590*/ 	.short	0x010b
        /*0592*/ 	.byte	0x11
	.zero		1


	//   ....[63]....
        /*0594*/ 	.word	0x00004b90
        /*0598*/ 	.word	0x000000ff
        /*059c*/ 	.word	0x00000000
        /*05a0*/ 	.short	0x0101
        /*05a2*/ 	.byte	0x04
	.zero		1


	//   ....[64]....
        /*05a4*/ 	.word	0x00004bb0
        /*05a8*/ 	.word	0x000000ff
        /*05ac*/ 	.word	0x00000058
        /*05b0*/ 	.short	0x010a
        /*05b2*/ 	.byte	0x10
	.zero		1


	//   ....[65]....
        /*05b4*/ 	.word	0x00004eb0
        /*05b8*/ 	.word	0x000000ff
        /*05bc*/ 	.word	0x00000040
        /*05c0*/ 	.short	0x010b
        /*05c2*/ 	.byte	0x10
	.zero		1


	//   ....[66]....
        /*05c4*/ 	.word	0x00004f30
        /*05c8*/ 	.word	0x000000ff
        /*05cc*/ 	.word	0x00000000
        /*05d0*/ 	.short	0x0101
        /*05d2*/ 	.byte	0x04
	.zero		1


	//   ....[67]....
        /*05d4*/ 	.word	0x00004f50
        /*05d8*/ 	.word	0x000000ff
        /*05dc*/ 	.word	0x00000058
        /*05e0*/ 	.short	0x010a
        /*05e2*/ 	.byte	0x15
	.zero		1


	//   ....[68]....
        /*05e4*/ 	.word	0x00005230
        /*05e8*/ 	.word	0x000000ff
        /*05ec*/ 	.word	0x00000040
        /*05f0*/ 	.short	0x010b
        /*05f2*/ 	.byte	0x15
	.zero		1


	//   ....[69]....
        /*05f4*/ 	.word	0x00005250
        /*05f8*/ 	.word	0x000000ff
        /*05fc*/ 	.word	0x00000000
        /*0600*/ 	.short	0x0101
        /*0602*/ 	.byte	0x04
	.zero		1


	//   ....[70]....
        /*0604*/ 	.word	0x00005270
        /*0608*/ 	.word	0x000000ff
        /*060c*/ 	.word	0x00000058
        /*0610*/ 	.short	0x010a
        /*0612*/ 	.byte	0x06
	.zero		1


	//   ....[71]....
        /*0614*/ 	.word	0x00005570
        /*0618*/ 	.word	0x000000ff
        /*061c*/ 	.word	0x00000040
        /*0620*/ 	.short	0x010b
        /*0622*/ 	.byte	0x06
	.zero		1


	//   ....[72]....
        /*0624*/ 	.word	0x00005580
        /*0628*/ 	.word	0x000000ff
        /*062c*/ 	.word	0x00000000
        /*0630*/ 	.short	0x0101
        /*0632*/ 	.byte	0x04
	.zero		1


	//   ....[73]....
        /*0634*/ 	.word	0x00005590
        /*0638*/ 	.word	0x000000ff
        /*063c*/ 	.word	0x00000058
        /*0640*/ 	.short	0x010a
        /*0642*/ 	.byte	0x10
	.zero		1


	//   ....[74]....
        /*0644*/ 	.word	0x00005890
        /*0648*/ 	.word	0x000000ff
        /*064c*/ 	.word	0x00000040
        /*0650*/ 	.short	0x010b
        /*0652*/ 	.byte	0x10
	.zero		1


	//   ....[75]....
        /*0654*/ 	.word	0x00005910
        /*0658*/ 	.word	0x000000ff
        /*065c*/ 	.word	0x00000000
        /*0660*/ 	.short	0x0101
        /*0662*/ 	.byte	0x04
	.zero		1


	//   ....[76]....
        /*0664*/ 	.word	0x00005930
        /*0668*/ 	.word	0x000000ff
        /*066c*/ 	.word	0x00000058
        /*0670*/ 	.short	0x010a
        /*0672*/ 	.byte	0x11
	.zero		1


	//   ....[77]....
        /*0674*/ 	.word	0x00005c30
        /*0678*/ 	.word	0x000000ff
        /*067c*/ 	.word	0x00000040
        /*0680*/ 	.short	0x010b
        /*0682*/ 	.byte	0x11
	.zero		1


	//   ....[78]....
        /*0684*/ 	.word	0x00005cb0
        /*0688*/ 	.word	0x000000ff
        /*068c*/ 	.word	0x00000000
        /*0690*/ 	.short	0x0101
        /*0692*/ 	.byte	0x04
	.zero		1


	//   ....[79]....
        /*0694*/ 	.word	0x00005cd0
        /*0698*/ 	.word	0x000000ff
        /*069c*/ 	.word	0x00000058
        /*06a0*/ 	.short	0x010a
        /*06a2*/ 	.byte	0x10
	.zero		1


	//   ....[80]....
        /*06a4*/ 	.word	0x00006030
        /*06a8*/ 	.word	0x000000ff
        /*06ac*/ 	.word	0x00000040
        /*06b0*/ 	.short	0x010b
        /*06b2*/ 	.byte	0x10
	.zero		1


	//   ....[81]....
        /*06b4*/ 	.word	0x000060b0
        /*06b8*/ 	.word	0x000000ff
        /*06bc*/ 	.word	0x00000000
        /*06c0*/ 	.short	0x0101
        /*06c2*/ 	.byte	0x04
	.zero		1


	//   ....[82]....
        /*06c4*/ 	.word	0x00006100
        /*06c8*/ 	.word	0x000000ff
        /*06cc*/ 	.word	0x00000000
        /*06d0*/ 	.short	0x010a
        /*06d2*/ 	.byte	0x04
	.zero		1


	//   ....[83]....
        /*06d4*/ 	.word	0x00006190
        /*06d8*/ 	.word	0x000000ff
        /*06dc*/ 	.word	0x00000000
        /*06e0*/ 	.short	0x010a
        /*06e2*/ 	.byte	0x05
	.zero		1


	//   ....[84]....
        /*06e4*/ 	.word	0x00006230
        /*06e8*/ 	.word	0x00000000
        /*06ec*/ 	.word	0x00000000
        /*06f0*/ 	.short	0x010a
        /*06f2*/ 	.byte	0xff
	.zero		1


	//   ....[85]....
        /*06f4*/ 	.word	0x000065a0
        /*06f8*/ 	.word	0x00000000
        /*06fc*/ 	.word	0x00000080
        /*0700*/ 	.short	0x010a
        /*0702*/ 	.byte	0xff
	.zero		1


	//   ....[86]....
        /*0704*/ 	.word	0x00006670
        /*0708*/ 	.word	0x00000000
        /*070c*/ 	.word	0x00000000
        /*0710*/ 	.short	0x0101
        /*0712*/ 	.byte	0xff
	.zero		1


	//   ....[87]....
        /*0714*/ 	.word	0x00007360
        /*0718*/ 	.word	0x00000004
        /*071c*/ 	.word	0x00000040
        /*0720*/ 	.short	0x010a
        /*0722*/ 	.byte	0xff
	.zero		1


	//   ....[88]....
        /*0724*/ 	.word	0x00007460
        /*0728*/ 	.word	0x000000ff
        /*072c*/ 	.word	0x000000a0
        /*0730*/ 	.short	0x010a
        /*0732*/ 	.byte	0x2f
	.zero		1


	//   ....[89]....
        /*0734*/ 	.word	0x00007520
        /*0738*/ 	.word	0x00000004
        /*073c*/ 	.word	0x00000040
        /*0740*/ 	.short	0x010a
        /*0742*/ 	.byte	0xff
	.zero		1


	//   ....[90]....
        /*0744*/ 	.word	0x00007920
        /*0748*/ 	.word	0x000000ff
        /*074c*/ 	.word	0x000000a0
        /*0750*/ 	.short	0x010a
        /*0752*/ 	.byte	0x2f
	.zero		1


	//   ....[91]....
        /*0754*/ 	.word	0x00007ad0
        /*0758*/ 	.word	0x000000ff
        /*075c*/ 	.word	0x00000000
        /*0760*/ 	.short	0x0101
        /*0762*/ 	.byte	0x04
	.zero		1


	//   ....[92]....
        /*0764*/ 	.word	0x00008450
        /*0768*/ 	.word	0x00000000
        /*076c*/ 	.word	0x00000000
        /*0770*/ 	.short	0x0101
        /*0772*/ 	.byte	0xff
	.zero		1


	//   ....[93]....
        /*0774*/ 	.word	0x00008460
        /*0778*/ 	.word	0x00000005
        /*077c*/ 	.word	0x00000040
        /*0780*/ 	.short	0x010a
        /*0782*/ 	.byte	0xff
	.zero		1


	//   ....[94]....
        /*0784*/ 	.word	0x00008540
        /*0788*/ 	.word	0x00000005
        /*078c*/ 	.word	0x00000040
        /*0790*/ 	.short	0x010a
        /*0792*/ 	.byte	0xff
	.zero		1


	//   ....[95]....
        /*0794*/ 	.word	0x00009370
        /*0798*/ 	.word	0x00000027
        /*079c*/ 	.word	0x00000000
        /*07a0*/ 	.short	0x0101
        /*07a2*/ 	.byte	0xff
	.zero		1


	//   ....[96]....
        /*07a4*/ 	.word	0x000093e0
        /*07a8*/ 	.word	0x00000005
        /*07ac*/ 	.word	0x00000040
        /*07b0*/ 	.short	0x010a
        /*07b2*/ 	.byte	0xff
	.zero		1


	//   ....[97]....
        /*07b4*/ 	.word	0x00009480
        /*07b8*/ 	.word	0x00000005
        /*07bc*/ 	.word	0x00000040
        /*07c0*/ 	.short	0x010a
        /*07c2*/ 	.byte	0xff
	.zero		1


	//   ....[98]....
        /*07c4*/ 	.word	0x0000a2c0
        /*07c8*/ 	.word	0x00000027
        /*07cc*/ 	.word	0x00000000
        /*07d0*/ 	.short	0x0101
        /*07d2*/ 	.byte	0xff
	.zero		1


	//   ....[99]....
        /*07d4*/ 	.word	0x0000a330
        /*07d8*/ 	.word	0x00000005
        /*07dc*/ 	.word	0x00000040
        /*07e0*/ 	.short	0x010a
        /*07e2*/ 	.byte	0xff
	.zero		1


	//   ....[100]....
        /*07e4*/ 	.word	0x0000a3d0
        /*07e8*/ 	.word	0x00000005
        /*07ec*/ 	.word	0x00000040
        /*07f0*/ 	.short	0x010a
        /*07f2*/ 	.byte	0xff
	.zero		1


	//   ....[101]....
        /*07f4*/ 	.word	0x0000b210
        /*07f8*/ 	.word	0x00000027
        /*07fc*/ 	.word	0x00000000
        /*0800*/ 	.short	0x0101
        /*0802*/ 	.byte	0xff
	.zero		1


	//   ....[102]....
        /*0804*/ 	.word	0x0000b280
        /*0808*/ 	.word	0x00000005
        /*080c*/ 	.word	0x00000040
        /*0810*/ 	.short	0x010a
        /*0812*/ 	.byte	0xff
	.zero		1


	//   ....[103]....
        /*0814*/ 	.word	0x0000b320
        /*0818*/ 	.word	0x00000005
        /*081c*/ 	.word	0x00000040
        /*0820*/ 	.short	0x010a
        /*0822*/ 	.byte	0xff
	.zero		1


	//   ....[104]....
        /*0824*/ 	.word	0x0000c160
        /*0828*/ 	.word	0x00000027
        /*082c*/ 	.word	0x00000000
        /*0830*/ 	.short	0x0101
        /*0832*/ 	.byte	0xff
	.zero		1


	//   ....[105]....
        /*0834*/ 	.word	0x0000c1d0
        /*0838*/ 	.word	0x00000005
        /*083c*/ 	.word	0x00000040
        /*0840*/ 	.short	0x010a
        /*0842*/ 	.byte	0xff
	.zero		1


	//   ....[106]....
        /*0844*/ 	.word	0x0000c270
        /*0848*/ 	.word	0x00000005
        /*084c*/ 	.word	0x00000040
        /*0850*/ 	.short	0x010a
        /*0852*/ 	.byte	0xff
	.zero		1


	//   ....[107]....
        /*0854*/ 	.word	0x0000d0b0
        /*0858*/ 	.word	0x00000027
        /*085c*/ 	.word	0x00000000
        /*0860*/ 	.short	0x0101
        /*0862*/ 	.byte	0xff
	.zero		1


	//   ....[108]....
        /*0864*/ 	.word	0x0000d120
        /*0868*/ 	.word	0x00000005
        /*086c*/ 	.word	0x00000040
        /*0870*/ 	.short	0x010a
        /*0872*/ 	.byte	0xff
	.zero		1


	//   ....[109]....
        /*0874*/ 	.word	0x0000d1c0
        /*0878*/ 	.word	0x00000005
        /*087c*/ 	.word	0x00000040
        /*0880*/ 	.short	0x010a
        /*0882*/ 	.byte	0xff
	.zero		1


	//   ....[110]....
        /*0884*/ 	.word	0x0000dfe0
        /*0888*/ 	.word	0x00000027
        /*088c*/ 	.word	0x00000000
        /*0890*/ 	.short	0x0101
        /*0892*/ 	.byte	0xff
	.zero		1


	//   ....[111]....
        /*0894*/ 	.word	0x0000e050
        /*0898*/ 	.word	0x00000003
        /*089c*/ 	.word	0x00000040
        /*08a0*/ 	.short	0x010a
        /*08a2*/ 	.byte	0xff
	.zero		1


	//   ....[112]....
        /*08a4*/ 	.word	0x0000e100
        /*08a8*/ 	.word	0x00000003
        /*08ac*/ 	.word	0x00000040
        /*08b0*/ 	.short	0x010a
        /*08b2*/ 	.byte	0xff
	.zero		1


	//   ....[113]....
        /*08b4*/ 	.word	0x0000ef00
        /*08b8*/ 	.word	0x00000000
        /*08bc*/ 	.word	0x00000000
        /*08c0*/ 	.short	0x0101
        /*08c2*/ 	.byte	0xff
	.zero		1


	//   ....[114]....
        /*08c4*/ 	.word	0x0000f000
        /*08c8*/ 	.word	0x000000ff
        /*08cc*/ 	.word	0x000000d0
        /*08d0*/ 	.short	0x0101
        /*08d2*/ 	.byte	0x2f
	.zero		1


	//   ....[115]....
        /*08d4*/ 	.word	0x0000f190
        /*08d8*/ 	.word	0x000000ff
        /*08dc*/ 	.word	0x00000000
        /*08e0*/ 	.short	0x0101
        /*08e2*/ 	.byte	0x04
	.zero		1


	//   ....[116]....
        /*08e4*/ 	.word	0x0000f1b0
        /*08e8*/ 	.word	0x00000003
        /*08ec*/ 	.word	0x000000c0
        /*08f0*/ 	.short	0x010a
        /*08f2*/ 	.byte	0xff
	.zero		1


	//   ....[117]....
        /*08f4*/ 	.word	0x0000f210
        /*08f8*/ 	.word	0x00000000
        /*08fc*/ 	.word	0x00000020
        /*0900*/ 	.short	0x010a
        /*0902*/ 	.byte	0xff
	.zero		1


	//   ....[118]....
        /*0904*/ 	.word	0x0000f260
        /*0908*/ 	.word	0x00000003
        /*090c*/ 	.word	0x00000080
        /*0910*/ 	.short	0x010a
        /*0912*/ 	.byte	0xff
	.zero		1


	//   ....[119]....
        /*0914*/ 	.word	0x0000f2c0
        /*0918*/ 	.word	0x00000000
        /*091c*/ 	.word	0x00000000
        /*0920*/ 	.short	0x010a
        /*0922*/ 	.byte	0xff
	.zero		1


	//   ....[120]....
        /*0924*/ 	.word	0x0000f320
        /*0928*/ 	.word	0x00000000
        /*092c*/ 	.word	0x00000000
        /*0930*/ 	.short	0x010a
        /*0932*/ 	.byte	0xff
	.zero		1


	//   ....[121]....
        /*0934*/ 	.word	0x0000f380
        /*0938*/ 	.word	0x00000000
        /*093c*/ 	.word	0x00000000
        /*0940*/ 	.short	0x010a
        /*0942*/ 	.byte	0xff
	.zero		1


	//   ....[122]....
        /*0944*/ 	.word	0x0000f3d0
        /*0948*/ 	.word	0x00000000
        /*094c*/ 	.word	0x000000b0
        /*0950*/ 	.short	0x010a
        /*0952*/ 	.byte	0xff
	.zero		1


	//   ....[123]....
        /*0954*/ 	.word	0x0000f430
        /*0958*/ 	.word	0x00000000
        /*095c*/ 	.word	0x00000090
        /*0960*/ 	.short	0x010a
        /*0962*/ 	.byte	0xff
	.zero		1


	//   ....[124]....
        /*0964*/ 	.word	0x0000f480
        /*0968*/ 	.word	0x00000000
        /*096c*/ 	.word	0x00000080
        /*0970*/ 	.short	0x010a
        /*0972*/ 	.byte	0xff
	.zero		1


	//   ....[125]....
        /*0974*/ 	.word	0x0000f4e0
        /*0978*/ 	.word	0x00000000
        /*097c*/ 	.word	0x00000090
        /*0980*/ 	.short	0x010a
        /*0982*/ 	.byte	0xff
	.zero		1


	//   ....[126]....
        /*0984*/ 	.word	0x0000f530
        /*0988*/ 	.word	0x00000000
        /*098c*/ 	.word	0x00000080
        /*0990*/ 	.short	0x010a
        /*0992*/ 	.byte	0xff
	.zero		1


	//   ....[127]....
        /*0994*/ 	.word	0x0000f590
        /*0998*/ 	.word	0x00000000
        /*099c*/ 	.word	0x00000000
        /*09a0*/ 	.short	0x010a
        /*09a2*/ 	.byte	0xff
	.zero		1


	//   ....[128]....
        /*09a4*/ 	.word	0x0000f5f0
        /*09a8*/ 	.word	0x00000000
        /*09ac*/ 	.word	0x000000a8
        /*09b0*/ 	.short	0x010a
        /*09b2*/ 	.byte	0xff
	.zero		1


	//   ....[129]....
        /*09b4*/ 	.word	0x0000f650
        /*09b8*/ 	.word	0x00000000
        /*09bc*/ 	.word	0x000000d0
        /*09c0*/ 	.short	0x010a
        /*09c2*/ 	.byte	0xff
	.zero		1


	//   ....[130]....
        /*09c4*/ 	.word	0x0000f6a0
        /*09c8*/ 	.word	0x00000008
        /*09cc*/ 	.word	0x00000080
        /*09d0*/ 	.short	0x010a
        /*09d2*/ 	.byte	0xff
	.zero		1


	//   ....[131]....
        /*09d4*/ 	.word	0x0000f700
        /*09d8*/ 	.word	0x00000000
        /*09dc*/ 	.word	0x00000078
        /*09e0*/ 	.short	0x010a
        /*09e2*/ 	.byte	0xff
	.zero		1


	//   ....[132]....
        /*09e4*/ 	.word	0x0000f760
        /*09e8*/ 	.word	0x00000000
        /*09ec*/ 	.word	0x00000058
        /*09f0*/ 	.short	0x010a
        /*09f2*/ 	.byte	0xff
	.zero		1


	//   ....[133]....
        /*09f4*/ 	.word	0x0000f7c0
        /*09f8*/ 	.word	0x00000000
        /*09fc*/ 	.word	0x00000058
        /*0a00*/ 	.short	0x010a
        /*0a02*/ 	.byte	0xff
	.zero		1


	//   ....[134]....
        /*0a04*/ 	.word	0x0000f820
        /*0a08*/ 	.word	0x00000000
        /*0a0c*/ 	.word	0x00000058
        /*0a10*/ 	.short	0x010a
        /*0a12*/ 	.byte	0xff
	.zero		1


	//   ....[135]....
        /*0a14*/ 	.word	0x0000f880
        /*0a18*/ 	.word	0x00000000
        /*0a1c*/ 	.word	0x00000058
        /*0a20*/ 	.short	0x010a
        /*0a22*/ 	.byte	0xff
	.zero		1


	//   ....[136]....
        /*0a24*/ 	.word	0x0000f8e0
        /*0a28*/ 	.word	0x00000000
        /*0a2c*/ 	.word	0x00000058
        /*0a30*/ 	.short	0x010a
        /*0a32*/ 	.byte	0xff
	.zero		1


	//   ....[137]....
        /*0a34*/ 	.word	0x0000f940
        /*0a38*/ 	.word	0x00000000
        /*0a3c*/ 	.word	0x00000058
        /*0a40*/ 	.short	0x010a
        /*0a42*/ 	.byte	0xff
	.zero		1


	//   ....[138]....
        /*0a44*/ 	.word	0x0000f9a0
        /*0a48*/ 	.word	0x00000000
        /*0a4c*/ 	.word	0x00000058
        /*0a50*/ 	.short	0x010a
        /*0a52*/ 	.byte	0xff
	.zero		1


	//   ....[139]....
        /*0a54*/ 	.word	0x0000fa00
        /*0a58*/ 	.word	0x00000000
        /*0a5c*/ 	.word	0x00000058
        /*0a60*/ 	.short	0x010a
        /*0a62*/ 	.byte	0xff
	.zero		1


	//   ....[140]....
        /*0a64*/ 	.word	0x0000fa60
        /*0a68*/ 	.word	0x00000000
        /*0a6c*/ 	.word	0x00000000
        /*0a70*/ 	.short	0x010a
        /*0a72*/ 	.byte	0xff
	.zero		1


	//   ....[141]....
        /*0a74*/ 	.word	0x0000fac0
        /*0a78*/ 	.word	0x00000000
        /*0a7c*/ 	.word	0x00000000
        /*0a80*/ 	.short	0x010a
        /*0a82*/ 	.byte	0xff
	.zero		1


	//   ....[142]....
        /*0a84*/ 	.word	0x0000fb10
        /*0a88*/ 	.word	0x00000000
        /*0a8c*/ 	.word	0x00000080
        /*0a90*/ 	.short	0x010a
        /*0a92*/ 	.byte	0xff
	.zero		1


	//   ....[143]....
        /*0a94*/ 	.word	0x0000fb60
        /*0a98*/ 	.word	0x00000004
        /*0a9c*/ 	.word	0x00000040
        /*0aa0*/ 	.short	0x010a
        /*0aa2*/ 	.byte	0xff
	.zero		1


	//   ....[144]....
        /*0aa4*/ 	.word	0x0000fbc0
        /*0aa8*/ 	.word	0x00000003
        /*0aac*/ 	.word	0x000000a0
        /*0ab0*/ 	.short	0x010a
        /*0ab2*/ 	.byte	0xff
	.zero		1


	//   ....[145]....
        /*0ab4*/ 	.word	0x0000fc10
        /*0ab8*/ 	.word	0x00000005
        /*0abc*/ 	.word	0x00000040
        /*0ac0*/ 	.short	0x010a
        /*0ac2*/ 	.byte	0xff
	.zero		1


	//   ....[146]....
        /*0ac4*/ 	.word	0x0000fc60
        /*0ac8*/ 	.word	0x00000005
        /*0acc*/ 	.word	0x00000040
        /*0ad0*/ 	.short	0x010a
        /*0ad2*/ 	.byte	0xff
	.zero		1


	//   ....[147]....
        /*0ad4*/ 	.word	0x0000fcb0
        /*0ad8*/ 	.word	0x00000005
        /*0adc*/ 	.word	0x00000040
        /*0ae0*/ 	.short	0x010a
        /*0ae2*/ 	.byte	0xff
	.zero		1


	//   ....[148]....
        /*0ae4*/ 	.word	0x0000fd00
        /*0ae8*/ 	.word	0x00000005
        /*0aec*/ 	.word	0x00000040
        /*0af0*/ 	.short	0x010a
        /*0af2*/ 	.byte	0xff
	.zero		1


	//   ....[149]....
        /*0af4*/ 	.word	0x0000fd50
        /*0af8*/ 	.word	0x00000005
        /*0afc*/ 	.word	0x00000040
        /*0b00*/ 	.short	0x010a
        /*0b02*/ 	.byte	0xff
	.zero		1


	//   ....[150]....
        /*0b04*/ 	.word	0x0000fda0
        /*0b08*/ 	.word	0x00000005
        /*0b0c*/ 	.word	0x00000040
        /*0b10*/ 	.short	0x010a
        /*0b12*/ 	.byte	0xff
	.zero		1


	//   ....[151]....
        /*0b14*/ 	.word	0x0000fdf0
        /*0b18*/ 	.word	0x00000003
        /*0b1c*/ 	.word	0x00000040
        /*0b20*/ 	.short	0x010a
        /*0b22*/ 	.byte	0xff
	.zero		1


	//----- nvinfo : EIATTR_NUM_MBARRIERS
	.align		4
.L_47:
        /*0b24*/ 	.byte	0x03, 0x38
        /*0b26*/ 	.short	0x001b


	//----- nvinfo : EIATTR_EXIT_INSTR_OFFSETS
	.align		4
        /*0b28*/ 	.byte	0x04, 0x1c
        /*0b2a*/ 	.short	(.L_49 - .L_48)


	//   ....[0]....
.L_48:
        /*0b2c*/ 	.word	0x00002600


	//   ....[1]....
        /*0b30*/ 	.word	0x00002af0


	//   ....[2]....
        /*0b34*/ 	.word	0x00002b50


	//   ....[3]....
        /*0b38*/ 	.word	0x00003920


	//   ....[4]....
        /*0b3c*/ 	.word	0x00006260


	//   ....[5]....
        /*0b40*/ 	.word	0x000062a0


	//   ....[6]....
        /*0b44*/ 	.word	0x0000f080


	//   ....[7]....
        /*0b48*/ 	.word	0x0000f100


	//   ....[8]....
        /*0b4c*/ 	.word	0x0000f130


	//   ....[9]....
        /*0b50*/ 	.word	0x0000f1a0


	//----- nvinfo : EIATTR_MAX_THREADS
	.align		4
.L_49:
        /*0b54*/ 	.byte	0x04, 0x05
        /*0b56*/ 	.short	(.L_51 - .L_50)
.L_50:
        /*0b58*/ 	.word	0x00000100
        /*0b5c*/ 	.word	0x00000001
        /*0b60*/ 	.word	0x00000001


	//----- nvinfo : EIATTR_CRS_STACK_SIZE
	.align		4
.L_51:
        /*0b64*/ 	.byte	0x04, 0x1e
        /*0b66*/ 	.short	(.L_53 - .L_52)
.L_52:
        /*0b68*/ 	.word	0x00000000


	//----- nvinfo : EIATTR_CBANK_PARAM_SIZE
	.align		4
.L_53:
        /*0b6c*/ 	.byte	0x03, 0x19
        /*0b6e*/ 	.short	0x0a00


	//----- nvinfo : EIATTR_PARAM_CBANK
	.align		4
        /*0b70*/ 	.byte	0x04, 0x0a
        /*0b72*/ 	.short	(.L_55 - .L_54)
	.align		4
.L_54:
        /*0b74*/ 	.word	index@(.nv.constant0._ZN7cutlass13device_kernelINS_4gemm6kernel13GemmUniversalIN4cute5tupleIJiiiiEEENS1_10collective13CollectiveMmaINS1_41MainloopSm100TmaUmmaWarpSpecializedSparseILi4ELi2ELi1ENS5_IJNS4_1CILi1EEENSA_ILi2EEESB_EEEEENS5_IJNSA_ILi128EEENSA_ILi256EEENSA_ILi64EEEEEENS_10bfloat16_tENS5_IJNS4_6LayoutINS5_IJiNS5_IJSC_iEEEiEEENS5_IJlNS5_IJSB_SC_EEElEEEEENSK_INS5_IJNS5_IJNS5_IJNSA_ILi8EEESC_SQ_EEEiEEENS5_IJNS5_IJNSA_ILi16EEESC_NSA_ILi4EEEEEEiEEEiEEENS5_IJNS5_IJNS5_IJSF_ST_NSA_ILi2048EEEEEENSA_ILi16384EEEEEENS5_IJNS5_IJSB_NSA_ILi1024EEENSA_ILi32EEEEEElEEElEEEEEEEESJ_NS5_IJlSB_lEEENS4_8TiledMMAINS4_8MMA_AtomIJNS4_27SM100_MMA_F16BF16_SS_SPARSEISJ_SJ_fLi128ELi256ELNS4_4UMMA5MajorE0ELS1E_0ELNS1D_7ScaleInE0ELS1F_0EEEEEENSK_INS5_IJSB_SB_SB_EEENS5_IJNSA_ILi0EEES1J_S1J_EEEEENS5_IJNS4_10UnderscoreES1M_S1M_EEEEENS4_23SM90_TMA_LOAD_MULTICASTENS4_14ComposedLayoutINS4_7SwizzleILi2ELi4ELi3EEENS4_25smem_sparse_ptr_flag_bitsILi2ELi16EEENSK_INS5_IJNS5_IJSB_SQ_EEENS5_IJSC_S13_EEEEEENS5_IJNS5_IJS1J_SH_EEESN_EEEEEEEvNS4_8identityENS4_13SM90_TMA_LOADENS1Q_INS1R_ILi3ELi4ELi3EEENS4_18smem_ptr_flag_bitsILi16EEENSK_INS5_IJSQ_SH_EEENS5_IJSH_SB_EEEEEEEvS22_EENS_8epilogue10collective18CollectiveEpilogueINS2C_23Sm100TmaWarpSpecializedILi3ELi2ELi32ELb1ELb0EEEJSI_NS5_IJNSK_ISF_SB_EENSK_IS13_SB_EEEEEfNS5_IJSB_llEEEfS2K_NS2C_6fusion15FusionCallbacksIS2G_NS2L_17LinearCombinationIffffLNS_15FloatRoundStyleE2EEESI_S2J_JEEENS4_5SM1004TMEM4LOAD26SM100_TMEM_LOAD_32dp32b32xES23_NS1Q_INS1R_ILi2ELi5ELi2EEENS25_ILi32EEENSK_INS5_IJS13_SU_EEENS5_IJSB_S13_EEEEEEENS4_39AutoVectorizingCopyWithAssumedAlignmentILi128EEENS4_14SM90_TMA_STOREES30_S32_S32_EEEvvEEEEvNT_6ParamsE)
        /*0b78*/ 	.short	0x0380
        /*0b7a*/ 	.short	0x0a00


	//----- nvinfo : EIATTR_SW_WAR
	.align		4
.L_55:
        /*0b7c*/ 	.byte	0x04, 0x36
        /*0b7e*/ 	.short	(.L_57 - .L_56)
.L_56:
        /*0b80*/ 	.word	0x00000008
.L_57:


//--------------------- .nv.callgraph             --------------------------
	.section	.nv.callgraph,"",@"SHT_CUDA_CALLGRAPH"
	.align	4
	.sectionentsize	8
	.align		4
        /*0000*/ 	.word	0x00000000
	.align		4
        /*0004*/ 	.word	0xffffffff
	.align		4
        /*0008*/ 	.word	index@(_ZN7cutlass13device_kernelINS_4gemm6kernel13GemmUniversalIN4cute5tupleIJiiiiEEENS1_10collective13CollectiveMmaINS1_41MainloopSm100TmaUmmaWarpSpecializedSparseILi4ELi2ELi1ENS5_IJNS4_1CILi1EEENSA_ILi2EEESB_EEEEENS5_IJNSA_ILi128EEENSA_ILi256EEENSA_ILi64EEEEEENS_10bfloat16_tENS5_IJNS4_6LayoutINS5_IJiNS5_IJSC_iEEEiEEENS5_IJlNS5_IJSB_SC_EEElEEEEENSK_INS5_IJNS5_IJNS5_IJNSA_ILi8EEESC_SQ_EEEiEEENS5_IJNS5_IJNSA_ILi16EEESC_NSA_ILi4EEEEEEiEEEiEEENS5_IJNS5_IJNS5_IJSF_ST_NSA_ILi2048EEEEEENSA_ILi16384EEEEEENS5_IJNS5_IJSB_NSA_ILi1024EEENSA_ILi32EEEEEElEEElEEEEEEEESJ_NS5_IJlSB_lEEENS4_8TiledMMAINS4_8MMA_AtomIJNS4_27SM100_MMA_F16BF16_SS_SPARSEISJ_SJ_fLi128ELi256ELNS4_4UMMA5MajorE0ELS1E_0ELNS1D_7ScaleInE0ELS1F_0EEEEEENSK_INS5_IJSB_SB_SB_EEENS5_IJNSA_ILi0EEES1J_S1J_EEEEENS5_IJNS4_10UnderscoreES1M_S1M_EEEEENS4_23SM90_TMA_LOAD_MULTICASTENS4_14ComposedLayoutINS4_7SwizzleILi2ELi4ELi3EEENS4_25smem_sparse_ptr_flag_bitsILi2ELi16EEENSK_INS5_IJNS5_IJSB_SQ_EEENS5_IJSC_S13_EEEEEENS5_IJNS5_IJS1J_SH_EEESN_EEEEEEEvNS4_8identityENS4_13SM90_TMA_LOADENS1Q_INS1R_ILi3ELi4ELi3EEENS4_18smem_ptr_flag_bitsILi16EEENSK_INS5_IJSQ_SH_EEENS5_IJSH_SB_EEEEEEEvS22_EENS_8epilogue10collective18CollectiveEpilogueINS2C_23Sm100TmaWarpSpecializedILi3ELi2ELi32ELb1ELb0EEEJSI_NS5_IJNSK_ISF_SB_EENSK_IS13_SB_EEEEEfNS5_IJSB_llEEEfS2K_NS2C_6fusion15FusionCallbacksIS2G_NS2L_17LinearCombinationIffffLNS_15FloatRoundStyleE2EEESI_S2J_JEEENS4_5SM1004TMEM4LOAD26SM100_TMEM_LOAD_32dp32b32xES23_NS1Q_INS1R_ILi2ELi5ELi2EEENS25_ILi32EEENSK_INS5_IJS13_SU_EEENS5_IJSB_S13_EEEEEEENS4_39AutoVectorizingCopyWithAssumedAlignmentILi128EEENS4_14SM90_TMA_STOREES30_S32_S32_EEEvvEEEEvNT_6ParamsE)
	.align		4
        /*000c*/ 	.word	index@(__assertfail)
	.align		4
        /*0010*/ 	.word	0x00000000
	.align		4
        /*0014*/ 	.word	0xfffffffe
	.align		4
        /*0018*/ 	.word	0x00000000
	.align		4
        /*001c*/ 	.word	0xfffffffd
	.align		4
        /*0020*/ 	.word	0x00000000
	.align		4
        /*0024*/ 	.word	0xfffffffc


//--------------------- .nv.constant4             --------------------------
	.section	.nv.constant4,"a",@progbits
	.align	8
	.align		8
.nv.constant4:
        /*0000*/ 	.dword	__assertfail
	.align		8
        /*0008*/ 	.dword	__unnamed_1
	.align		8
        /*0010*/ 	.dword	__unnamed_2
	.align		8
        /*0018*/ 	.dword	_ZN39_INTERNAL_625629bd_4_k_cu_3562f222_39634cuda3std3__45__cpo5beginE
	.align		8
        /*0020*/ 	.dword	_ZN39_INTERNAL_625629bd_4_k_cu_3562f222_39634cuda3std3__45__cpo3endE
	.align		8
        /*0028*/ 	.dword	_ZN39_INTERNAL_625629bd_4_k_cu_3562f222_39634cuda3std3__45__cpo6cbeginE
	.align		8
        /*0030*/ 	.dword	_ZN39_INTERNAL_625629bd_4_k_cu_3562f222_39634cuda3std3__45__cpo4cendE
	.align		8
        /*0038*/ 	.dword	_ZN39_INTERNAL_625629bd_4_k_cu_3562f222_39634cuda3std3__441_GLOBAL__N__625629bd_4_k_cu_3562f222_39636ignoreE
	.align		8
        /*0040*/ 	.dword	_ZN39_INTERNAL_625629bd_4_k_cu_3562f222_39634cuda3std3__419piecewise_constructE
	.align		8
        /*0048*/ 	.dword	_ZN39_INTERNAL_625629bd_4_k_cu_3562f222_39634cuda3std3__48in_placeE
	.align		8
        /*0050*/ 	.dword	_ZN39_INTERNAL_625629bd_4_k_cu_3562f222_39634cuda3std6ranges3__45__cpo4swapE
	.align		8
        /*0058*/ 	.dword	_ZN39_INTERNAL_625629bd_4_k_cu_3562f222_39634cuda3std6ranges3__45__cpo9iter_moveE
	.align		8
        /*0060*/ 	.dword	_ZN39_INTERNAL_625629bd_4_k_cu_3562f222_39634cute7productE
	.align		8
        /*0068*/ 	.dword	_ZN39_INTERNAL_625629bd_4_k_cu_3562f222_39634cute1_E
	.align		8
        /*0070*/ 	.dword	$str$25
	.align		8
        /*0078*/ 	.dword	$str$26
	.align		8
        /*0080*/ 	.dword	$str$27
	.align		8
        /*0088*/ 	.dword	$str$28


//--------------------- .text._ZN7cutlass13device_kernelINS_4gemm6kernel13GemmUniversalIN4cute5tupleIJiiiiEEENS1_10collective13CollectiveMmaINS1_41MainloopSm100TmaUmmaWarpSpecializedSparseILi4ELi2ELi1ENS5_IJNS4_1CILi1EEENSA_ILi2EEESB_EEEEENS5_IJNSA_ILi128EEENSA_ILi256EEENSA_ILi64EEEEEENS_10bfloat16_tENS5_IJNS4_6LayoutINS5_IJiNS5_IJSC_iEEEiEEENS5_IJlNS5_IJSB_SC_EEElEEEEENSK_INS5_IJNS5_IJNS5_IJNSA_ILi8EEESC_SQ_EEEiEEENS5_IJNS5_IJNSA_ILi16EEESC_NSA_ILi4EEEEEEiEEEiEEENS5_IJNS5_IJNS5_IJSF_ST_NSA_ILi2048EEEEEENSA_ILi16384EEEEEENS5_IJNS5_IJSB_NSA_ILi1024EEENSA_ILi32EEEEEElEEElEEEEEEEESJ_NS5_IJlSB_lEEENS4_8TiledMMAINS4_8MMA_AtomIJNS4_27SM100_MMA_F16BF16_SS_SPARSEISJ_SJ_fLi128ELi256ELNS4_4UMMA5MajorE0ELS1E_0ELNS1D_7ScaleInE0ELS1F_0EEEEEENSK_INS5_IJSB_SB_SB_EEENS5_IJNSA_ILi0EEES1J_S1J_EEEEENS5_IJNS4_10UnderscoreES1M_S1M_EEEEENS4_23SM90_TMA_LOAD_MULTICASTENS4_14ComposedLayoutINS4_7SwizzleILi2ELi4ELi3EEENS4_25smem_sparse_ptr_flag_bitsILi2ELi16EEENSK_INS5_IJNS5_IJSB_SQ_EEENS5_IJSC_S13_EEEEEENS5_IJNS5_IJS1J_SH_EEESN_EEEEEEEvNS4_8identityENS4_13SM90_TMA_LOADENS1Q_INS1R_ILi3ELi4ELi3EEENS4_18smem_ptr_flag_bitsILi16EEENSK_INS5_IJSQ_SH_EEENS5_IJSH_SB_EEEEEEEvS22_EENS_8epilogue10collective18CollectiveEpilogueINS2C_23Sm100TmaWarpSpecializedILi3ELi2ELi32ELb1ELb0EEEJSI_NS5_IJNSK_ISF_SB_EENSK_IS13_SB_EEEEEfNS5_IJSB_llEEEfS2K_NS2C_6fusion15FusionCallbacksIS2G_NS2L_17LinearCombinationIffffLNS_15FloatRoundStyleE2EEESI_S2J_JEEENS4_5SM1004TMEM4LOAD26SM100_TMEM_LOAD_32dp32b32xES23_NS1Q_INS1R_ILi2ELi5ELi2EEENS25_ILi32EEENSK_INS5_IJS13_SU_EEENS5_IJSB_S13_EEEEEEENS4_39AutoVectorizingCopyWithAssumedAlignmentILi128EEENS4_14SM90_TMA_STOREES30_S32_S32_EEEvvEEEEvNT_6ParamsE --------------------------
	.section	.text._ZN7cutlass13device_kernelINS_4gemm6kernel13GemmUniversalIN4cute5tupleIJiiiiEEENS1_10collective13CollectiveMmaINS1_41MainloopSm100TmaUmmaWarpSpecializedSparseILi4ELi2ELi1ENS5_IJNS4_1CILi1EEENSA_ILi2EEESB_EEEEENS5_IJNSA_ILi128EEENSA_ILi256EEENSA_ILi64EEEEEENS_10bfloat16_tENS5_IJNS4_6LayoutINS5_IJiNS5_IJSC_iEEEiEEENS5_IJlNS5_IJSB_SC_EEElEEEEENSK_INS5_IJNS5_IJNS5_IJNSA_ILi8EEESC_SQ_EEEiEEENS5_IJNS5_IJNSA_ILi16EEESC_NSA_ILi4EEEEEEiEEEiEEENS5_IJNS5_IJNS5_IJSF_ST_NSA_ILi2048EEEEEENSA_ILi16384EEEEEENS5_IJNS5_IJSB_NSA_ILi1024EEENSA_ILi32EEEEEElEEElEEEEEEEESJ_NS5_IJlSB_lEEENS4_8TiledMMAINS4_8MMA_AtomIJNS4_27SM100_MMA_F16BF16_SS_SPARSEISJ_SJ_fLi128ELi256ELNS4_4UMMA5MajorE0ELS1E_0ELNS1D_7ScaleInE0ELS1F_0EEEEEENSK_INS5_IJSB_SB_SB_EEENS5_IJNSA_ILi0EEES1J_S1J_EEEEENS5_IJNS4_10UnderscoreES1M_S1M_EEEEENS4_23SM90_TMA_LOAD_MULTICASTENS4_14ComposedLayoutINS4_7SwizzleILi2ELi4ELi3EEENS4_25smem_sparse_ptr_flag_bitsILi2ELi16EEENSK_INS5_IJNS5_IJSB_SQ_EEENS5_IJSC_S13_EEEEEENS5_IJNS5_IJS1J_SH_EEESN_EEEEEEEvNS4_8identityENS4_13SM90_TMA_LOADENS1Q_INS1R_ILi3ELi4ELi3EEENS4_18smem_ptr_flag_bitsILi16EEENSK_INS5_IJSQ_SH_EEENS5_IJSH_SB_EEEEEEEvS22_EENS_8epilogue10collective18CollectiveEpilogueINS2C_23Sm100TmaWarpSpecializedILi3ELi2ELi32ELb1ELb0EEEJSI_NS5_IJNSK_ISF_SB_EENSK_IS13_SB_EEEEEfNS5_IJSB_llEEEfS2K_NS2C_6fusion15FusionCallbacksIS2G_NS2L_17LinearCombinationIffffLNS_15FloatRoundStyleE2EEESI_S2J_JEEENS4_5SM1004TMEM4LOAD26SM100_TMEM_LOAD_32dp32b32xES23_NS1Q_INS1R_ILi2ELi5ELi2EEENS25_ILi32EEENSK_INS5_IJS13_SU_EEENS5_IJSB_S13_EEEEEEENS4_39AutoVectorizingCopyWithAssumedAlignmentILi128EEENS4_14SM90_TMA_STOREES30_S32_S32_EEEvvEEEEvNT_6ParamsE,"ax",@progbits
	.align	128
.text._ZN7cutlass13device_kernelINS_4gemm6kernel13GemmUniversalIN4cute5tupleIJiiiiEEENS1_10collective13CollectiveMmaINS1_41MainloopSm100TmaUmmaWarpSpecializedSparseILi4ELi2ELi1ENS5_IJNS4_1CILi1EEENSA_ILi2EEESB_EEEEENS5_IJNSA_ILi128EEENSA_ILi256EEENSA_ILi64EEEEEENS_10bfloat16_tENS5_IJNS4_6LayoutINS5_IJiNS5_IJSC_iEEEiEEENS5_IJlNS5_IJSB_SC_EEElEEEEENSK_INS5_IJNS5_IJNS5_IJNSA_ILi8EEESC_SQ_EEEiEEENS5_IJNS5_IJNSA_ILi16EEESC_NSA_ILi4EEEEEEiEEEiEEENS5_IJNS5_IJNS5_IJSF_ST_NSA_ILi2048EEEEEENSA_ILi16384EEEEEENS5_IJNS5_IJSB_NSA_ILi1024EEENSA_ILi32EEEEEElEEElEEEEEEEESJ_NS5_IJlSB_lEEENS4_8TiledMMAINS4_8MMA_AtomIJNS4_27SM100_MMA_F16BF16_SS_SPARSEISJ_SJ_fLi128ELi256ELNS4_4UMMA5MajorE0ELS1E_0ELNS1D_7ScaleInE0ELS1F_0EEEEEENSK_INS5_IJSB_SB_SB_EEENS5_IJNSA_ILi0EEES1J_S1J_EEEEENS5_IJNS4_10UnderscoreES1M_S1M_EEEEENS4_23SM90_TMA_LOAD_MULTICASTENS4_14ComposedLayoutINS4_7SwizzleILi2ELi4ELi3EEENS4_25smem_sparse_ptr_flag_bitsILi2ELi16EEENSK_INS5_IJNS5_IJSB_SQ_EEENS5_IJSC_S13_EEEEEENS5_IJNS5_IJS1J_SH_EEESN_EEEEEEEvNS4_8identityENS4_13SM90_TMA_LOADENS1Q_INS1R_ILi3ELi4ELi3EEENS4_18smem_ptr_flag_bitsILi16EEENSK_INS5_IJSQ_SH_EEENS5_IJSH_SB_EEEEEEEvS22_EENS_8epilogue10collective18CollectiveEpilogueINS2C_23Sm100TmaWarpSpecializedILi3ELi2ELi32ELb1ELb0EEEJSI_NS5_IJNSK_ISF_SB_EENSK_IS13_SB_EEEEEfNS5_IJSB_llEEEfS2K_NS2C_6fusion15FusionCallbacksIS2G_NS2L_17LinearCombinationIffffLNS_15FloatRoundStyleE2EEESI_S2J_JEEENS4_5SM1004TMEM4LOAD26SM100_TMEM_LOAD_32dp32b32xES23_NS1Q_INS1R_ILi2ELi5ELi2EEENS25_ILi32EEENSK_INS5_IJS13_SU_EEENS5_IJSB_S13_EEEEEEENS4_39AutoVectorizingCopyWithAssumedAlignmentILi128EEENS4_14SM90_TMA_STOREES30_S32_S32_EEEvvEEEEvNT_6ParamsE:
        .type           _ZN7cutlass13device_kernelINS_4gemm6kernel13GemmUniversalIN4cute5tupleIJiiiiEEENS1_10collective13CollectiveMmaINS1_41MainloopSm100TmaUmmaWarpSpecializedSparseILi4ELi2ELi1ENS5_IJNS4_1CILi1EEENSA_ILi2EEESB_EEEEENS5_IJNSA_ILi128EEENSA_ILi256EEENSA_ILi64EEEEEENS_10bfloat16_tENS5_IJNS4_6LayoutINS5_IJiNS5_IJSC_iEEEiEEENS5_IJlNS5_IJSB_SC_EEElEEEEENSK_INS5_IJNS5_IJNS5_IJNSA_ILi8EEESC_SQ_EEEiEEENS5_IJNS5_IJNSA_ILi16EEESC_NSA_ILi4EEEEEEiEEEiEEENS5_IJNS5_IJNS5_IJSF_ST_NSA_ILi2048EEEEEENSA_ILi16384EEEEEENS5_IJNS5_IJSB_NSA_ILi1024EEENSA_ILi32EEEEEElEEElEEEEEEEESJ_NS5_IJlSB_lEEENS4_8TiledMMAINS4_8MMA_AtomIJNS4_27SM100_MMA_F16BF16_SS_SPARSEISJ_SJ_fLi128ELi256ELNS4_4UMMA5MajorE0ELS1E_0ELNS1D_7ScaleInE0ELS1F_0EEEEEENSK_INS5_IJSB_SB_SB_EEENS5_IJNSA_ILi0EEES1J_S1J_EEEEENS5_IJNS4_10UnderscoreES1M_S1M_EEEEENS4_23SM90_TMA_LOAD_MULTICASTENS4_14ComposedLayoutINS4_7SwizzleILi2ELi4ELi3EEENS4_25smem_sparse_ptr_flag_bitsILi2ELi16EEENSK_INS5_IJNS5_IJSB_SQ_EEENS5_IJSC_S13_EEEEEENS5_IJNS5_IJS1J_SH_EEESN_EEEEEEEvNS4_8identityENS4_13SM90_TMA_LOADENS1Q_INS1R_ILi3ELi4ELi3EEENS4_18smem_ptr_flag_bitsILi16EEENSK_INS5_IJSQ_SH_EEENS5_IJSH_SB_EEEEEEEvS22_EENS_8epilogue10collective18CollectiveEpilogueINS2C_23Sm100TmaWarpSpecializedILi3ELi2ELi32ELb1ELb0EEEJSI_NS5_IJNSK_ISF_SB_EENSK_IS13_SB_EEEEEfNS5_IJSB_llEEEfS2K_NS2C_6fusion15FusionCallbacksIS2G_NS2L_17LinearCombinationIffffLNS_15FloatRoundStyleE2EEESI_S2J_JEEENS4_5SM1004TMEM4LOAD26SM100_TMEM_LOAD_32dp32b32xES23_NS1Q_INS1R_ILi2ELi5ELi2EEENS25_ILi32EEENSK_INS5_IJS13_SU_EEENS5_IJSB_S13_EEEEEEENS4_39AutoVectorizingCopyWithAssumedAlignmentILi128EEENS4_14SM90_TMA_STOREES30_S32_S32_EEEvvEEEEvNT_6ParamsE,@function
        .size           _ZN7cutlass13device_kernelINS_4gemm6kernel13GemmUniversalIN4cute5tupleIJiiiiEEENS1_10collective13CollectiveMmaINS1_41MainloopSm100TmaUmmaWarpSpecializedSparseILi4ELi2ELi1ENS5_IJNS4_1CILi1EEENSA_ILi2EEESB_EEEEENS5_IJNSA_ILi128EEENSA_ILi256EEENSA_ILi64EEEEEENS_10bfloat16_tENS5_IJNS4_6LayoutINS5_IJiNS5_IJSC_iEEEiEEENS5_IJlNS5_IJSB_SC_EEElEEEEENSK_INS5_IJNS5_IJNS5_IJNSA_ILi8EEESC_SQ_EEEiEEENS5_IJNS5_IJNSA_ILi16EEESC_NSA_ILi4EEEEEEiEEEiEEENS5_IJNS5_IJNS5_IJSF_ST_NSA_ILi2048EEEEEENSA_ILi16384EEEEEENS5_IJNS5_IJSB_NSA_ILi1024EEENSA_ILi32EEEEEElEEElEEEEEEEESJ_NS5_IJlSB_lEEENS4_8TiledMMAINS4_8MMA_AtomIJNS4_27SM100_MMA_F16BF16_SS_SPARSEISJ_SJ_fLi128ELi256ELNS4_4UMMA5MajorE0ELS1E_0ELNS1D_7ScaleInE0ELS1F_0EEEEEENSK_INS5_IJSB_SB_SB_EEENS5_IJNSA_ILi0EEES1J_S1J_EEEEENS5_IJNS4_10UnderscoreES1M_S1M_EEEEENS4_23SM90_TMA_LOAD_MULTICASTENS4_14ComposedLayoutINS4_7SwizzleILi2ELi4ELi3EEENS4_25smem_sparse_ptr_flag_bitsILi2ELi16EEENSK_INS5_IJNS5_IJSB_SQ_EEENS5_IJSC_S13_EEEEEENS5_IJNS5_IJS1J_SH_EEESN_EEEEEEEvNS4_8identityENS4_13SM90_TMA_LOADENS1Q_INS1R_ILi3ELi4ELi3EEENS4_18smem_ptr_flag_bitsILi16EEENSK_INS5_IJSQ_SH_EEENS5_IJSH_SB_EEEEEEEvS22_EENS_8epilogue10collective18CollectiveEpilogueINS2C_23Sm100TmaWarpSpecializedILi3ELi2ELi32ELb1ELb0EEEJSI_NS5_IJNSK_ISF_SB_EENSK_IS13_SB_EEEEEfNS5_IJSB_llEEEfS2K_NS2C_6fusion15FusionCallbacksIS2G_NS2L_17LinearCombinationIffffLNS_15FloatRoundStyleE2EEESI_S2J_JEEENS4_5SM1004TMEM4LOAD26SM100_TMEM_LOAD_32dp32b32xES23_NS1Q_INS1R_ILi2ELi5ELi2EEENS25_ILi32EEENSK_INS5_IJS13_SU_EEENS5_IJSB_S13_EEEEEEENS4_39AutoVectorizingCopyWithAssumedAlignmentILi128EEENS4_14SM90_TMA_STOREES30_S32_S32_EEEvvEEEEvNT_6ParamsE,(.L_x_220 - _ZN7cutlass13device_kernelINS_4gemm6kernel13GemmUniversalIN4cute5tupleIJiiiiEEENS1_10collective13CollectiveMmaINS1_41MainloopSm100TmaUmmaWarpSpecializedSparseILi4ELi2ELi1ENS5_IJNS4_1CILi1EEENSA_ILi2EEESB_EEEEENS5_IJNSA_ILi128EEENSA_ILi256EEENSA_ILi64EEEEEENS_10bfloat16_tENS5_IJNS4_6LayoutINS5_IJiNS5_IJSC_iEEEiEEENS5_IJlNS5_IJSB_SC_EEElEEEEENSK_INS5_IJNS5_IJNS5_IJNSA_ILi8EEESC_SQ_EEEiEEENS5_IJNS5_IJNSA_ILi16EEESC_NSA_ILi4EEEEEEiEEEiEEENS5_IJNS5_IJNS5_IJSF_ST_NSA_ILi2048EEEEEENSA_ILi16384EEEEEENS5_IJNS5_IJSB_NSA_ILi1024EEENSA_ILi32EEEEEElEEElEEEEEEEESJ_NS5_IJlSB_lEEENS4_8TiledMMAINS4_8MMA_AtomIJNS4_27SM100_MMA_F16BF16_SS_SPARSEISJ_SJ_fLi128ELi256ELNS4_4UMMA5MajorE0ELS1E_0ELNS1D_7ScaleInE0ELS1F_0EEEEEENSK_INS5_IJSB_SB_SB_EEENS5_IJNSA_ILi0EEES1J_S1J_EEEEENS5_IJNS4_10UnderscoreES1M_S1M_EEEEENS4_23SM90_TMA_LOAD_MULTICASTENS4_14ComposedLayoutINS4_7SwizzleILi2ELi4ELi3EEENS4_25smem_sparse_ptr_flag_bitsILi2ELi16EEENSK_INS5_IJNS5_IJSB_SQ_EEENS5_IJSC_S13_EEEEEENS5_IJNS5_IJS1J_SH_EEESN_EEEEEEEvNS4_8identityENS4_13SM90_TMA_LOADENS1Q_INS1R_ILi3ELi4ELi3EEENS4_18smem_ptr_flag_bitsILi16EEENSK_INS5_IJSQ_SH_EEENS5_IJSH_SB_EEEEEEEvS22_EENS_8epilogue10collective18CollectiveEpilogueINS2C_23Sm100TmaWarpSpecializedILi3ELi2ELi32ELb1ELb0EEEJSI_NS5_IJNSK_ISF_SB_EENSK_IS13_SB_EEEEEfNS5_IJSB_llEEEfS2K_NS2C_6fusion15FusionCallbacksIS2G_NS2L_17LinearCombinationIffffLNS_15FloatRoundStyleE2EEESI_S2J_JEEENS4_5SM1004TMEM4LOAD26SM100_TMEM_LOAD_32dp32b32xES23_NS1Q_INS1R_ILi2ELi5ELi2EEENS25_ILi32EEENSK_INS5_IJS13_SU_EEENS5_IJSB_S13_EEEEEEENS4_39AutoVectorizingCopyWithAssumedAlignmentILi128EEENS4_14SM90_TMA_STOREES30_S32_S32_EEEvvEEEEvNT_6ParamsE)
        .other          _ZN7cutlass13device_kernelINS_4gemm6kernel13GemmUniversalIN4cute5tupleIJiiiiEEENS1_10collective13CollectiveMmaINS1_41MainloopSm100TmaUmmaWarpSpecializedSparseILi4ELi2ELi1ENS5_IJNS4_1CILi1EEENSA_ILi2EEESB_EEEEENS5_IJNSA_ILi128EEENSA_ILi256EEENSA_ILi64EEEEEENS_10bfloat16_tENS5_IJNS4_6LayoutINS5_IJiNS5_IJSC_iEEEiEEENS5_IJlNS5_IJSB_SC_EEElEEEEENSK_INS5_IJNS5_IJNS5_IJNSA_ILi8EEESC_SQ_EEEiEEENS5_IJNS5_IJNSA_ILi16EEESC_NSA_ILi4EEEEEEiEEEiEEENS5_IJNS5_IJNS5_IJSF_ST_NSA_ILi2048EEEEEENSA_ILi16384EEEEEENS5_IJNS5_IJSB_NSA_ILi1024EEENSA_ILi32EEEEEElEEElEEEEEEEESJ_NS5_IJlSB_lEEENS4_8TiledMMAINS4_8MMA_AtomIJNS4_27SM100_MMA_F16BF16_SS_SPARSEISJ_SJ_fLi128ELi256ELNS4_4UMMA5MajorE0ELS1E_0ELNS1D_7ScaleInE0ELS1F_0EEEEEENSK_INS5_IJSB_SB_SB_EEENS5_IJNSA_ILi0EEES1J_S1J_EEEEENS5_IJNS4_10UnderscoreES1M_S1M_EEEEENS4_23SM90_TMA_LOAD_MULTICASTENS4_14ComposedLayoutINS4_7SwizzleILi2ELi4ELi3EEENS4_25smem_sparse_ptr_flag_bitsILi2ELi16EEENSK_INS5_IJNS5_IJSB_SQ_EEENS5_IJSC_S13_EEEEEENS5_IJNS5_IJS1J_SH_EEESN_EEEEEEEvNS4_8identityENS4_13SM90_TMA_LOADENS1Q_INS1R_ILi3ELi4ELi3EEENS4_18smem_ptr_flag_bitsILi16EEENSK_INS5_IJSQ_SH_EEENS5_IJSH_SB_EEEEEEEvS22_EENS_8epilogue10collective18CollectiveEpilogueINS2C_23Sm100TmaWarpSpecializedILi3ELi2ELi32ELb1ELb0EEEJSI_NS5_IJNSK_ISF_SB_EENSK_IS13_SB_EEEEEfNS5_IJSB_llEEEfS2K_NS2C_6fusion15FusionCallbacksIS2G_NS2L_17LinearCombinationIffffLNS_15FloatRoundStyleE2EEESI_S2J_JEEENS4_5SM1004TMEM4LOAD26SM100_TMEM_LOAD_32dp32b32xES23_NS1Q_INS1R_ILi2ELi5ELi2EEENS25_ILi32EEENSK_INS5_IJS13_SU_EEENS5_IJSB_S13_EEEEEEENS4_39AutoVectorizingCopyWithAssumedAlignmentILi128EEENS4_14SM90_TMA_STOREES30_S32_S32_EEEvvEEEEvNT_6ParamsE,@"STO_CUDA_ENTRY STV_DEFAULT"
_ZN7cutlass13device_kernelINS_4gemm6kernel13GemmUniversalIN4cute5tupleIJiiiiEEENS1_10collective13CollectiveMmaINS1_41MainloopSm100TmaUmmaWarpSpecializedSparseILi4ELi2ELi1ENS5_IJNS4_1CILi1EEENSA_ILi2EEESB_EEEEENS5_IJNSA_ILi128EEENSA_ILi256EEENSA_ILi64EEEEEENS_10bfloat16_tENS5_IJNS4_6LayoutINS5_IJiNS5_IJSC_iEEEiEEENS5_IJlNS5_IJSB_SC_EEElEEEEENSK_INS5_IJNS5_IJNS5_IJNSA_ILi8EEESC_SQ_EEEiEEENS5_IJNS5_IJNSA_ILi16EEESC_NSA_ILi4EEEEEEiEEEiEEENS5_IJNS5_IJNS5_IJSF_ST_NSA_ILi2048EEEEEENSA_ILi16384EEEEEENS5_IJNS5_IJSB_NSA_ILi1024EEENSA_ILi32EEEEEElEEElEEEEEEEESJ_NS5_IJlSB_lEEENS4_8TiledMMAINS4_8MMA_AtomIJNS4_27SM100_MMA_F16BF16_SS_SPARSEISJ_SJ_fLi128ELi256ELNS4_4UMMA5MajorE0ELS1E_0ELNS1D_7ScaleInE0ELS1F_0EEEEEENSK_INS5_IJSB_SB_SB_EEENS5_IJNSA_ILi0EEES1J_S1J_EEEEENS5_IJNS4_10UnderscoreES1M_S1M_EEEEENS4_23SM90_TMA_LOAD_MULTICASTENS4_14ComposedLayoutINS4_7SwizzleILi2ELi4ELi3EEENS4_25smem_sparse_ptr_flag_bitsILi2ELi16EEENSK_INS5_IJNS5_IJSB_SQ_EEENS5_IJSC_S13_EEEEEENS5_IJNS5_IJS1J_SH_EEESN_EEEEEEEvNS4_8identityENS4_13SM90_TMA_LOADENS1Q_INS1R_ILi3ELi4ELi3EEENS4_18smem_ptr_flag_bitsILi16EEENSK_INS5_IJSQ_SH_EEENS5_IJSH_SB_EEEEEEEvS22_EENS_8epilogue10collective18CollectiveEpilogueINS2C_23Sm100TmaWarpSpecializedILi3ELi2ELi32ELb1ELb0EEEJSI_NS5_IJNSK_ISF_SB_EENSK_IS13_SB_EEEEEfNS5_IJSB_llEEEfS2K_NS2C_6fusion15FusionCallbacksIS2G_NS2L_17LinearCombinationIffffLNS_15FloatRoundStyleE2EEESI_S2J_JEEENS4_5SM1004TMEM4LOAD26SM100_TMEM_LOAD_32dp32b32xES23_NS1Q_INS1R_ILi2ELi5ELi2EEENS25_ILi32EEENSK_INS5_IJS13_SU_EEENS5_IJSB_S13_EEEEEEENS4_39AutoVectorizingCopyWithAssumedAlignmentILi128EEENS4_14SM90_TMA_STOREES30_S32_S32_EEEvvEEEEvNT_6ParamsE:
[----:B------:R-:W1:Y:S01]  /*0000*/  LDC R1, c[0x0][0x37c] ;  /* 0x0000df00ff017b82 */ /* 0x000e620000000800 */
[----:B------:R-:W2:Y:S01]  /*0010*/  S2R R93, SR_TID.X ;  /* 0x00000000005d7919 */ /* 0x000ea20000002100 */
[----:B------:R-:W3:Y:S01]  /*0020*/  LDCU.64 UR10, c[0x0][0xa90] ;  /* 0x00015200ff0a77ac */ /* 0x000ee20008000a00 */
[----:B------:R-:W-:Y:S02]  /*0030*/  PRMT R79, RZ, 0x7610, R79 ;  /* 0x00007610ff4f7816 */ /* 0x000fe4000000004f */
[----:B------:R-:W-:Y:S01]  /*0040*/  ELECT P3, URZ, PT ;  /* 0x0000000000ff782f */ /* 0x000fe20003860000 */
[----:B---3--:R-:W-:-:S04]  /*0050*/  UISETP.NE.U32.AND UP0, UPT, UR10, URZ, UPT ;  /* 0x000000ff0a00728c */ /* 0x008fc8000bf05070 */
[----:B------:R-:W-:Y:S01]  /*0060*/  UISETP.NE.AND.EX UP0, UPT, UR11, URZ, UPT, UP0 ;  /* 0x000000ff0b00728c */ /* 0x000fe2000bf05300 */
[----:B--2---:R-:W-:-:S05]  /*0070*/  SHF.R.U32.HI R80, RZ, 0x5, R93 ;  /* 0x00000005ff507819 */ /* 0x004fca000001165d */
[----:B------:R-:W2:Y:S02]  /*0080*/  SHFL.IDX PT, R0, R80, RZ, 0x1f ;  /* 0x00001fff50007589 */ /* 0x000ea400000e0000 */
[----:B--2---:R-:W-:Y:S01]  /*0090*/  R2UR UR20, R0 ;  /* 0x00000000001472ca */ /* 0x004fe200000e0000 */
[----:B-1----:R-:W-:-:S14]  /*00a0*/  BRA.U UP0, `(.L_x_0) ;  /* 0x0000000100307547 */ /* 0x002fdc000b800000 */
[----:B------:R-:W1:Y:S02]  /*00b0*/  LDCU.64 UR4, c[0x0][0xa88] ;  /* 0x00015100ff0477ac */ /* 0x000e640008000a00 */
[----:B-1----:R-:W-:-:S04]  /*00c0*/  UISETP.NE.U32.AND UP0, UPT, UR4, URZ, UPT ;  /* 0x000000ff0400728c */ /* 0x002fc8000bf05070 */
[----:B------:R-:W-:-:S09]  /*00d0*/  UISETP.NE.AND.EX UP0, UPT, UR5, URZ, UPT, UP0 ;  /* 0x000000ff0500728c */ /* 0x000fd2000bf05300 */
[----:B------:R-:W-:Y:S05]  /*00e0*/  BRA.U !UP0, `(.L_x_1) ;  /* 0x0000000108147547 */ /* 0x000fea000b800000 */
[----:B------:R-:W1:Y:S01]  /*00f0*/  LDC.64 R2, c[0x0][0xa88] ;  /* 0x0002a200ff027b82 */ /* 0x000e620000000a00 */
[----:B------:R-:W1:Y:S02]  /*0100*/  LDCU.64 UR4, c[0x0][0x358] ;  /* 0x00006b00ff0477ac */ /* 0x000e640008000a00 */
[----:B-1----:R1:W5:Y:S01]  /*0110*/  LDG.E R41, desc[UR4][R2.64] ;  /* 0x0000000402297981 */ /* 0x002362000c1e1900 */
[----:B------:R-:W-:Y:S01]  /*0120*/  HFMA2 R79, -RZ, RZ, 0, 5.9604644775390625e-08 ;  /* 0x00000001ff4f7431 */ /* 0x000fe200000001ff */
[----:B------:R-:W-:Y:S05]  /*0130*/  BRA `(.L_x_0) ;  /* 0x00000000000c7947 */ /* 0x000fea0003800000 */
.L_x_1:
[----:B------:R-:W1:Y:S01]  /*0140*/  LDCU UR4, c[0x0][0xa80] ;  /* 0x00015000ff0477ac */ /* 0x000e620008000800 */
[----:B------:R-:W-:Y:S01]  /*0150*/  HFMA2 R79, -RZ, RZ, 0, 5.9604644775390625e-08 ;  /* 0x00000001ff4f7431 */ /* 0x000fe200000001ff */
[----:B-1----:R-:W-:-:S07]  /*0160*/  MOV R41, UR4 ;  /* 0x0000000400297c02 */ /* 0x002fce0008000f00 */
.L_x_0:
[----:B------:R-:W2:Y:S02]  /*0170*/  LDCU.64 UR4, c[0x0][0xab0] ;  /* 0x00015600ff0477ac */ /* 0x000ea40008000a00 */
[----:B--2---:R-:W-:-:S04]  /*0180*/  UISETP.NE.U32.AND UP0, UPT, UR4, URZ, UPT ;  /* 0x000000ff0400728c */ /* 0x004fc8000bf05070 */
[----:B------:R-:W-:-:S09]  /*0190*/  UISETP.NE.AND.EX UP0, UPT, UR5, URZ, UPT, UP0 ;  /* 0x000000ff0500728c */ /* 0x000fd2000bf05300 */
[----:B------:R-:W-:Y:S05]  /*01a0*/  BRA.U UP0, `(.L_x_2) ;  /* 0x0000000100287547 */ /* 0x000fea000b800000 */
[----:B------:R-:W2:Y:S02]  /*01b0*/  LDCU.64 UR4, c[0x0][0xaa8] ;  /* 0x00015500ff0477ac */ /* 0x000ea40008000a00 */
[----:B--2---:R-:W-:-:S04]  /*01c0*/  UISETP.NE.U32.AND UP0, UPT, UR4, URZ, UPT ;  /* 0x000000ff0400728c */ /* 0x004fc8000bf05070 */
[----:B------:R-:W-:-:S09]  /*01d0*/  UISETP.NE.AND.EX UP0, UPT, UR5, URZ, UPT, UP0 ;  /* 0x000000ff0500728c */ /* 0x000fd2000bf05300 */
[----:B------:R-:W-:Y:S05]  /*01e0*/  BRA.U !UP0, `(.L_x_3) ;  /* 0x0000000108107547 */ /* 0x000fea000b800000 */
[----:B------:R-:W2:Y:S01]  /*01f0*/  LDC.64 R36, c[0x0][0xaa8] ;  /* 0x0002aa00ff247b82 */ /* 0x000ea20000000a00 */
[----:B------:R-:W2:Y:S02]  /*0200*/  LDCU.64 UR4, c[0x0][0x358] ;  /* 0x00006b00ff0477ac */ /* 0x000ea40008000a00 */
[----:B--2---:R2:W5:Y:S01]  /*0210*/  LDG.E R36, desc[UR4][R36.64] ;  /* 0x0000000424247981 */ /* 0x004562000c1e1900 */
[----:B------:R-:W-:Y:S05]  /*0220*/  BRA `(.L_x_2) ;  /* 0x0000000000087947 */ /* 0x000fea0003800000 */
.L_x_3:
[----:B------:R-:W2:Y:S02]  /*0230*/  LDCU UR4, c[0x0][0xaa0] ;  /* 0x00015400ff0477ac */ /* 0x000ea40008000800 */
[----:B--2---:R-:W-:Y:S02]  /*0240*/  MOV R36, UR4 ;  /* 0x0000000400247c02 */ /* 0x004fe40008000f00 */
.L_x_2:
[----:B------:R-:W-:Y:S01]  /*0250*/  IMAD.U32 R0, RZ, RZ, UR20 ;  /* 0x00000014ff007e24 */ /* 0x000fe2000f8e00ff */
[----:B------:R-:W-:Y:S04]  /*0260*/  BSSY.RECONVERGENT B0, `(.L_x_4) ;  /* 0x000000f000007945 */ /* 0x000fe80003800200 */
[C---:B------:R-:W-:Y:S02]  /*0270*/  ISETP.NE.OR P1, PT, R0.reuse, 0x1, !P3 ;  /* 0x000000010000780c */ /* 0x040fe40005f25670 */
[----:B------:R-:W-:-:S11]  /*0280*/  ISETP.NE.OR P0, PT, R0, 0x3, !P3 ;  /* 0x000000030000780c */ /* 0x000fd60005f05670 */
[----:B------:R-:W-:Y:S05]  /*0290*/  @P1 BRA `(.L_x_5) ;  /* 0x00000000002c1947 */ /* 0x000fea0003800000 */
[----:B------:R-:W3:Y:S02]  /*02a0*/  LDCU.64 UR4, c[0x0][0x348] ;  /* 0x00006900ff0477ac */ /* 0x000ee40008000a00 */
[----:B---3--:R-:W-:Y:S02]  /*02b0*/  UIADD3 UR8, UP2, UPT, UR4, 0x80, URZ ;  /* 0x0000008004087890 */ /* 0x008fe4000ff5e0ff */
[----:B------:R-:W-:Y:S02]  /*02c0*/  UIADD3 UR6, UP1, UPT, UR4, 0x280, URZ ;  /* 0x0000028004067890 */ /* 0x000fe4000ff3e0ff */
[----:B------:R-:W-:Y:S02]  /*02d0*/  UIADD3 UR4, UP0, UPT, UR4, 0x180, URZ ;  /* 0x0000018004047890 */ /* 0x000fe4000ff1e0ff */
[----:B------:R-:W-:Y:S02]  /*02e0*/  UIADD3.X UR9, UPT, UPT, URZ, UR5, URZ, UP2, !UPT ;  /* 0x00000005ff097290 */ /* 0x000fe400097fe4ff */
[----:B------:R-:W-:-:S02]  /*02f0*/  UIADD3.X UR7, UPT, UPT, URZ, UR5, URZ, UP1, !UPT ;  /* 0x00000005ff077290 */ /* 0x000fc40008ffe4ff */
[----:B------:R-:W-:-:S05]  /*0300*/  UIADD3.X UR5, UPT, UPT, URZ, UR5, URZ, UP0, !UPT ;  /* 0x00000005ff057290 */ /* 0x000fca00087fe4ff */
[----:B------:R3:W-:Y:S02]  /*0310*/  UTMACCTL.PF [UR8] ;  /* 0x00000000080079b9 */ /* 0x0007e40008040000 */
[----:B------:R3:W-:Y:S02]  /*0320*/  UTMACCTL.PF [UR6] ;  /* 0x00000000060079b9 */ /* 0x0007e40008040000 */
[----:B------:R3:W-:Y:S02]  /*0330*/  UTMACCTL.PF [UR4] ;  /* 0x00000000040079b9 */ /* 0x0007e40008040000 */
[----:B---3--:R-:W-:Y:S01]  /*0340*/  NOP ;  /* 0x0000000000007918 */ /* 0x008fe20000000000 */
.L_x_5:
[----:B------:R-:W-:Y:S05]  /*0350*/  BSYNC.RECONVERGENT B0 ;  /* 0x0000000000007941 */ /* 0x000fea0003800200 */
.L_x_4:
[----:B------:R-:W-:Y:S04]  /*0360*/  BSSY.RECONVERGENT B0, `(.L_x_6) ;  /* 0x000000a000007945 */ /* 0x000fe80003800200 */
[----:B------:R-:W-:Y:S05]  /*0370*/  @P0 BRA `(.L_x_7) ;  /* 0x0000000000200947 */ /* 0x000fea0003800000 */
[----:B------:R-:W3:Y:S02]  /*0380*/  LDCU.64 UR4, c[0x0][0x348] ;  /* 0x00006900ff0477ac */ /* 0x000ee40008000a00 */
[----:B---3--:R-:W-:Y:S02]  /*0390*/  UIADD3 UR6, UP1, UPT, UR4, 0x780, URZ ;  /* 0x0000078004067890 */ /* 0x008fe4000ff3e0ff */
[----:B------:R-:W-:Y:S02]  /*03a0*/  UIADD3 UR4, UP0, UPT, UR4, 0x880, URZ ;  /* 0x0000088004047890 */ /* 0x000fe4000ff1e0ff */
[----:B------:R-:W-:Y:S02]  /*03b0*/  UIADD3.X UR7, UPT, UPT, URZ, UR5, URZ, UP1, !UPT ;  /* 0x00000005ff077290 */ /* 0x000fe40008ffe4ff */
[----:B------:R-:W-:-:S07]  /*03c0*/  UIADD3.X UR5, UPT, UPT, URZ, UR5, URZ, UP0, !UPT ;  /* 0x00000005ff057290 */ /* 0x000fce00087fe4ff */
[----:B------:R3:W-:Y:S02]  /*03d0*/  UTMACCTL.PF [UR6] ;  /* 0x00000000060079b9 */ /* 0x0007e40008040000 */
[----:B------:R3:W-:Y:S02]  /*03e0*/  UTMACCTL.PF [UR4] ;  /* 0x00000000040079b9 */ /* 0x0007e40008040000 */
[----:B---3--:R-:W-:Y:S01]  /*03f0*/  NOP ;  /* 0x0000000000007918 */ /* 0x008fe20000000000 */
.L_x_7:
[----:B------:R-:W-:Y:S05]  /*0400*/  BSYNC.RECONVERGENT B0 ;  /* 0x0000000000007941 */ /* 0x000fea0003800200 */
.L_x_6:
[----:B------:R-:W3:Y:S01]  /*0410*/  LDCU.64 UR4, c[0x0][0xa88] ;  /* 0x00015100ff0477ac */ /* 0x000ee20008000a00 */
[----:B------:R-:W-:Y:S02]  /*0420*/  UISETP.EQ.U32.AND UP1, UPT, UR10, URZ, UPT ;  /* 0x000000ff0a00728c */ /* 0x000fe4000bf22070 */
[----:B---3--:R-:W-:-:S04]  /*0430*/  UISETP.NE.U32.AND UP0, UPT, UR4, URZ, UPT ;  /* 0x000000ff0400728c */ /* 0x008fc8000bf05070 */
[----:B------:R-:W-:-:S04]  /*0440*/  UISETP.NE.AND.EX UP2, UPT, UR5, URZ, UPT, UP0 ;  /* 0x000000ff0500728c */ /* 0x000fc8000bf45300 */
[----:B------:R-:W-:Y:S02]  /*0450*/  UISETP.EQ.OR.EX UP3, UPT, UR11, URZ, !UP2, UP1 ;  /* 0x000000ff0b00728c */ /* 0x000fe4000d762710 */
[----:B------:R-:W-:Y:S02]  /*0460*/  UPLOP3.LUT UP1, UPT, UPT, UPT, UPT, 0x80, 0x8 ;  /* 0x000000000008789c */ /* 0x000fe40003f2f070 */
[----:B------:R-:W-:-:S06]  /*0470*/  UP2UR UR4, UPR, URZ, 0x8 ;  /* 0x00000008ff047883 */ /* 0x000fcc0008000000 */
[----:B------:R-:W-:Y:S01]  /*0480*/  MOV R86, UR4 ;  /* 0x0000000400567c02 */ /* 0x000fe20008000f00 */
[----:B------:R-:W-:Y:S06]  /*0490*/  BRA.U !UP3, `(.L_x_8) ;  /* 0x000000010b207547 */ /* 0x000fec000b800000 */
[----:B------:R-:W-:Y:S01]  /*04a0*/  UISETP.NE.U32.AND UP0, UPT, UR10, URZ, UPT ;  /* 0x000000ff0a00728c */ /* 0x000fe2000bf05070 */
[----:B-----5:R-:W-:Y:S01]  /*04b0*/  FSETP.NEU.AND P0, PT, R41, RZ, PT ;  /* 0x000000ff2900720b */ /* 0x020fe20003f0d000 */
[----:B------:R-:W-:Y:S02]  /*04c0*/  USEL UR4, URZ, 0xffffffff, UP2 ;  /* 0xffffffffff047887 */ /* 0x000fe40009000000 */
[----:B------:R-:W-:-:S10]  /*04d0*/  UISETP.NE.AND.EX UP1, UPT, UR11, URZ, UPT, UP0 ;  /* 0x000000ff0b00728c */ /* 0x000fd4000bf25300 */
[----:B------:R-:W-:Y:S01]  /*04e0*/  VOTEU.ANY UP0, P0 ;  /* 0x0000000000ff7886 */ /* 0x000fe20000000100 */
[----:B------:R-:W-:-:S04]  /*04f0*/  @!UP1 USEL UR4, URZ, 0xffffffff, UP0 ;  /* 0xffffffffff049887 */ /* 0x000fc80008000000 */
[----:B------:R-:W-:-:S04]  /*0500*/  ULOP3.LUT UR4, UR4, 0x1, URZ, 0xc0, !UPT ;  /* 0x0000000104047892 */ /* 0x000fc8000f8ec0ff */
[----:B------:R-:W-:-:S11]  /*0510*/  UISETP.NE.U32.AND UP1, UPT, UR4, 0x1, UPT ;  /* 0x000000010400788c */ /* 0x000fd6000bf25070 */
.L_x_8:
[----:B-1----:R-:W1:Y:S02]  /*0520*/  SHFL.IDX PT, R2, R80, RZ, 0x1f ;  /* 0x00001fff50027589 */ /* 0x002e6400000e0000 */
[----:B-1----:R-:W-:-:S13]  /*0530*/  ISETP.NE.AND P0, PT, R2, RZ, PT ;  /* 0x000000ff0200720c */ /* 0x002fda0003f05270 */
[----:B------:R-:W-:Y:S05]  /*0540*/  @P0 BRA `(.L_x_9) ;  /* 0x0000000000580947 */ /* 0x000fea0003800000 */
[----:B------:R-:W1:Y:S01]  /*0550*/  S2UR UR4, SR_CgaCtaId ;  /* 0x00000000000479c3 */ /* 0x000e620000008800 */
[----:B------:R-:W-:Y:S01]  /*0560*/  UMOV UR5, 0x400 ;  /* 0x0000040000057882 */ /* 0x000fe20000000000 */
[----:B------:R-:W-:Y:S01]  /*0570*/  UMOV UR8, 0x1 ;  /* 0x0000000100087882 */ /* 0x000fe20000000000 */
[----:B------:R-:W-:Y:S01]  /*0580*/  UMOV UR6, 0x2 ;  /* 0x0000000200067882 */ /* 0x000fe20000000000 */
[----:B------:R-:W-:-:S04]  /*0590*/  UIADD3 UR8, UPT, UPT, -UR8, 0x100000, URZ ;  /* 0x0010000008087890 */ /* 0x000fc8000fffe1ff */
[----:B------:R-:W-:Y:S02]  /*05a0*/  USHF.L.U32 UR9, UR8, 0xb, URZ ;  /* 0x0000000b08097899 */ /* 0x000fe400080006ff */
[----:B------:R-:W-:Y:S02]  /*05b0*/  USHF.L.U32 UR8, UR8, 0x1, URZ ;  /* 0x0000000108087899 */ /* 0x000fe400080006ff */
[----:B------:R-:W-:-:S04]  /*05c0*/  UIADD3 UR6, UPT, UPT, -UR6, 0x100000, URZ ;  /* 0x0010000006067890 */ /* 0x000fc8000fffe1ff */
[----:B------:R-:W-:Y:S02]  /*05d0*/  USHF.L.U32 UR7, UR6, 0xb, URZ ;  /* 0x0000000b06077899 */ /* 0x000fe400080006ff */
[----:B------:R-:W-:Y:S01]  /*05e0*/  USHF.L.U32 UR6, UR6, 0x1, URZ ;  /* 0x0000000106067899 */ /* 0x000fe200080006ff */
[----:B------:R-:W-:Y:S01]  /*05f0*/  ELECT P0, URZ, PT ;  /* 0x0000000000ff782f */ /* 0x000fe20003800000 */
[----:B-1----:R-:W-:Y:S01]  /*0600*/  ULEA UR4, UR4, UR5, 0x18 ;  /* 0x0000000504047291 */ /* 0x002fe2000f8ec0ff */
[----:B------:R-:W1:Y:S11]  /*0610*/  FENCE.VIEW.ASYNC.S ;  /* 0x00000000000073c6 */ /* 0x000e760000000000 */
[----:B-1----:R1:W3:Y:S01]  /*0620*/  SYNCS.EXCH.64 URZ, [UR4], UR8 ;  /* 0x0000000804ff75b2 */ /* 0x0022e20008000100 */
[----:B------:R1:W4:Y:S01]  /*0630*/  SYNCS.EXCH.64 URZ, [UR4+0x20], UR6 ;  /* 0x0000200604ff75b2 */ /* 0x0003220008000100 */
[----:B------:R1:W1:Y:S01]  /*0640*/  SYNCS.EXCH.64 URZ, [UR4+0x8], UR8 ;  /* 0x0000080804ff75b2 */ /* 0x0002620008000100 */
[----:B------:R1:W1:Y:S01]  /*0650*/  SYNCS.EXCH.64 URZ, [UR4+0x28], UR6 ;  /* 0x0000280604ff75b2 */ /* 0x0002620008000100 */
[----:B------:R1:W1:Y:S01]  /*0660*/  SYNCS.EXCH.64 URZ, [UR4+0x10], UR8 ;  /* 0x0000100804ff75b2 */ /* 0x0002620008000100 */
[----:B------:R1:W1:Y:S01]  /*0670*/  SYNCS.EXCH.64 URZ, [UR4+0x30], UR6 ;  /* 0x0000300604ff75b2 */ /* 0x0002620008000100 */
[----:B------:R1:W1:Y:S01]  /*0680*/  SYNCS.EXCH.64 URZ, [UR4+0x18], UR8 ;  /* 0x0000180804ff75b2 */ /* 0x0002620008000100 */
[----:B------:R1:W1:Y:S01]  /*0690*/  SYNCS.EXCH.64 URZ, [UR4+0x38], UR6 ;  /* 0x0000380604ff75b2 */ /* 0x0002620008000100 */
[----:B------:R-:W-:Y:S01]  /*06a0*/  NOP ;  /* 0x0000000000007918 */ /* 0x000fe20000000000 */
.L_x_9:
[----:B------:R-:W2:Y:S01]  /*06b0*/  SHFL.IDX PT, R2, R80, RZ, 0x1f ;  /* 0x00001fff50027589 */ /* 0x000ea200000e0000 */
[----:B------:R-:W-:Y:S01]  /*06c0*/  NOP ;  /* 0x0000000000007918 */ /* 0x000fe20000000000 */
[----:B--2---:R-:W-:-:S13]  /*06d0*/  ISETP.NE.AND P0, PT, R2, 0x1, PT ;  /* 0x000000010200780c */ /* 0x004fda0003f05270 */
[----:B------:R-:W-:Y:S05]  /*06e0*/  @P0 BRA `(.L_x_10) ;  /* 0x0000000000500947 */ /* 0x000fea0003800000 */
[----:B-1----:R-:W1:Y:S01]  /*06f0*/  S2UR UR4, SR_CgaCtaId ;  /* 0x00000000000479c3 */ /* 0x002e620000008800 */
        /* <DEDUP_REMOVED lines=12> */
[----:B-1----:R2:W1:Y:S01]  /*07c0*/  SYNCS.EXCH.64 URZ, [UR4+0x40], UR8 ;  /* 0x0000400804ff75b2 */ /* 0x0024620008000100 */
[----:B------:R2:W1:Y:S01]  /*07d0*/  SYNCS.EXCH.64 URZ, [UR4+0x58], UR6 ;  /* 0x0000580604ff75b2 */ /* 0x0004620008000100 */
[----:B------:R2:W1:Y:S01]  /*07e0*/  SYNCS.EXCH.64 URZ, [UR4+0x48], UR8 ;  /* 0x0000480804ff75b2 */ /* 0x0004620008000100 */
[----:B------:R2:W1:Y:S01]  /*07f0*/  SYNCS.EXCH.64 URZ, [UR4+0x60], UR6 ;  /* 0x0000600604ff75b2 */ /* 0x0004620008000100 */
[----:B------:R2:W1:Y:S01]  /*0800*/  SYNCS.EXCH.64 URZ, [UR4+0x50], UR8 ;  /* 0x0000500804ff75b2 */ /* 0x0004620008000100 */
[----:B------:R2:W1:Y:S02]  /*0810*/  SYNCS.EXCH.64 URZ, [UR4+0x68], UR6 ;  /* 0x0000680604ff75b2 */ /* 0x0004640008000100 */
[----:B--2---:R-:W-:Y:S01]  /*0820*/  NOP ;  /* 0x0000000000007918 */ /* 0x004fe20000000000 */
.L_x_10:
[----:B------:R-:W2:Y:S01]  /*0830*/  SHFL.IDX PT, R2, R80, RZ, 0x1f ;  /* 0x00001fff50027589 */ /* 0x000ea200000e0000 */
[----:B------:R-:W-:Y:S01]  /*0840*/  NOP ;  /* 0x0000000000007918 */ /* 0x000fe20000000000 */
[----:B--2---:R-:W-:-:S13]  /*0850*/  ISETP.NE.AND P0, PT, R2, 0x3, PT ;  /* 0x000000030200780c */ /* 0x004fda0003f05270 */
[----:B------:R-:W-:Y:S05]  /*0860*/  @P0 BRA `(.L_x_11) ;  /* 0x0000000000300947 */ /* 0x000fea0003800000 */
[----:B-1----:R-:W1:Y:S01]  /*0870*/  S2UR UR4, SR_CgaCtaId ;  /* 0x00000000000479c3 */ /* 0x002e620000008800 */
[----:B------:R-:W-:Y:S01]  /*0880*/  UMOV UR6, 0x400 ;  /* 0x0000040000067882 */ /* 0x000fe20000000000 */
[----:B------:R-:W-:Y:S01]  /*0890*/  UMOV UR5, 0x20 ;  /* 0x0000002000057882 */ /* 0x000fe20000000000 */
[----:B------:R-:W-:Y:S01]  /*08a0*/  ELECT P0, URZ, PT ;  /* 0x0000000000ff782f */ /* 0x000fe20003800000 */
[----:B-1----:R-:W-:Y:S02]  /*08b0*/  ULEA UR6, UR4, UR6, 0x18 ;  /* 0x0000000604067291 */ /* 0x002fe4000f8ec0ff */
[----:B------:R-:W-:-:S04]  /*08c0*/  UIADD3 UR4, UPT, UPT, -UR5, 0x100000, URZ ;  /* 0x0010000005047890 */ /* 0x000fc8000fffe1ff */
[----:B------:R-:W-:Y:S02]  /*08d0*/  USHF.L.U32 UR5, UR4, 0xb, URZ ;  /* 0x0000000b04057899 */ /* 0x000fe400080006ff */
[----:B------:R-:W-:Y:S01]  /*08e0*/  USHF.L.U32 UR4, UR4, 0x1, URZ ;  /* 0x0000000104047899 */ /* 0x000fe200080006ff */
[----:B------:R-:W1:Y:S11]  /*08f0*/  FENCE.VIEW.ASYNC.S ;  /* 0x00000000000073c6 */ /* 0x000e760000000000 */
[----:B-1----:R2:W1:Y:S01]  /*0900*/  SYNCS.EXCH.64 URZ, [UR6+0x70], UR4 ;  /* 0x0000700406ff75b2 */ /* 0x0024620008000100 */
[----:B------:R2:W1:Y:S02]  /*0910*/  SYNCS.EXCH.64 URZ, [UR6+0x78], UR4 ;  /* 0x0000780406ff75b2 */ /* 0x0004640008000100 */
[----:B--2---:R-:W-:Y:S01]  /*0920*/  NOP ;  /* 0x0000000000007918 */ /* 0x004fe20000000000 */
.L_x_11:
[----:B------:R-:W2:Y:S01]  /*0930*/  SHFL.IDX PT, R2, R80, RZ, 0x1f ;  /* 0x00001fff50027589 */ /* 0x000ea200000e0000 */
[----:B------:R-:W-:Y:S01]  /*0940*/  NOP ;  /* 0x0000000000007918 */ /* 0x000fe20000000000 */
[----:B--2---:R-:W-:-:S13]  /*0950*/  ISETP.NE.AND P0, PT, R2, 0x4, PT ;  /* 0x000000040200780c */ /* 0x004fda0003f05270 */
[----:B------:R-:W-:Y:S05]  /*0960*/  @P0 BRA `(.L_x_12) ;  /* 0x00000000004c0947 */ /* 0x000fea0003800000 */
[----:B-1----:R-:W1:Y:S01]  /*0970*/  S2UR UR6, SR_CgaCtaId ;  /* 0x00000000000679c3 */ /* 0x002e620000008800 */
[----:B------:R-:W-:Y:S01]  /*0980*/  UMOV UR4, 0x1e0 ;  /* 0x000001e000047882 */ /* 0x000fe20000000000 */
[----:B------:R-:W-:Y:S01]  /*0990*/  UMOV UR5, 0x400 ;  /* 0x0000040000057882 */ /* 0x000fe20000000000 */
[----:B------:R-:W-:Y:S01]  /*09a0*/  USEL UR4, UR4, 0x1a0, UP1 ;  /* 0x000001a004047887 */ /* 0x000fe20008800000 */
[----:B------:R-:W-:Y:S01]  /*09b0*/  UMOV UR8, 0x1 ;  /* 0x0000000100087882 */ /* 0x000fe20000000000 */
[----:B------:R-:W-:Y:S01]  /*09c0*/  ELECT P0, URZ, PT ;  /* 0x0000000000ff782f */ /* 0x000fe20003800000 */
[----:B------:R-:W-:-:S04]  /*09d0*/  UIADD3 UR8, UPT, UPT, -UR8, 0x100000, URZ ;  /* 0x0010000008087890 */ /* 0x000fc8000fffe1ff */
[----:B------:R-:W-:Y:S02]  /*09e0*/  USHF.L.U32 UR9, UR8, 0xb, URZ ;  /* 0x0000000b08097899 */ /* 0x000fe400080006ff */
[----:B------:R-:W-:Y:S02]  /*09f0*/  USHF.L.U32 UR8, UR8, 0x1, URZ ;  /* 0x0000000108087899 */ /* 0x000fe400080006ff */
[----:B-1----:R-:W-:Y:S02]  /*0a00*/  ULEA UR6, UR6, UR5, 0x18 ;  /* 0x0000000506067291 */ /* 0x002fe4000f8ec0ff */
[----:B------:R-:W-:-:S04]  /*0a10*/  UIADD3 UR4, UPT, UPT, -UR4, 0x100000, URZ ;  /* 0x0010000004047890 */ /* 0x000fc8000fffe1ff */
[----:B------:R-:W-:Y:S02]  /*0a20*/  USHF.L.U32 UR5, UR4, 0xb, URZ ;  /* 0x0000000b04057899 */ /* 0x000fe400080006ff */
[----:B------:R-:W-:Y:S01]  /*0a30*/  USHF.L.U32 UR4, UR4, 0x1, URZ ;  /* 0x0000000104047899 */ /* 0x000fe200080006ff */
[----:B------:R-:W1:Y:S03]  /*0a40*/  FENCE.VIEW.ASYNC.S ;  /* 0x00000000000073c6 */ /* 0x000e660000000000 */
[----:B-1----:R2:W1:Y:S08]  /*0a50*/  SYNCS.EXCH.64 URZ, [UR6+0x80], UR8 ;  /* 0x0000800806ff75b2 */ /* 0x0024700008000100 */
[----:B------:R2:W1:Y:S01]  /*0a60*/  SYNCS.EXCH.64 URZ, [UR6+0x90], UR4 ;  /* 0x0000900406ff75b2 */ /* 0x0004620008000100 */
[----:B------:R2:W1:Y:S01]  /*0a70*/  SYNCS.EXCH.64 URZ, [UR6+0x88], UR8 ;  /* 0x0000880806ff75b2 */ /* 0x0004620008000100 */
[----:B------:R2:W1:Y:S02]  /*0a80*/  SYNCS.EXCH.64 URZ, [UR6+0x98], UR4 ;  /* 0x0000980406ff75b2 */ /* 0x0004640008000100 */
[----:B--2---:R-:W-:Y:S01]  /*0a90*/  NOP ;  /* 0x0000000000007918 */ /* 0x004fe20000000000 */
.L_x_12:
        /* <DEDUP_REMOVED lines=18> */
[----:B------:R2:W1:Y:S02]  /*0bc0*/  SYNCS.EXCH.64 URZ, [UR4+0xa8], UR6 ;  /* 0x0000a80604ff75b2 */ /* 0x0004640008000100 */
[----:B--2---:R-:W-:Y:S01]  /*0bd0*/  NOP ;  /* 0x0000000000007918 */ /* 0x004fe20000000000 */
.L_x_13:
[----:B------:R-:W2:Y:S01]  /*0be0*/  SHFL.IDX PT, R2, R80, RZ, 0x1f ;  /* 0x00001fff50027589 */ /* 0x000ea200000e0000 */
[----:B------:R-:W-:Y:S01]  /*0bf0*/  ISETP.NE.OR P1, PT, RZ, UR20, !P3 ;  /* 0x00000014ff007c0c */ /* 0x000fe2000df25670 */
[----:B------:R-:W-:Y:S01]  /*0c00*/  NOP ;  /* 0x0000000000007918 */ /* 0x000fe20000000000 */
[----:B--2---:R-:W-:-:S13]  /*0c10*/  ISETP.NE.AND P0, PT, R2, 0x3, PT ;  /* 0x000000030200780c */ /* 0x004fda0003f05270 */
[----:B------:R-:W-:Y:S05]  /*0c20*/  @P0 BRA `(.L_x_14) ;  /* 0x0000000000380947 */ /* 0x000fea0003800000 */
[----:B-1----:R-:W1:Y:S01]  /*0c30*/  S2UR UR4, SR_CgaCtaId ;  /* 0x00000000000479c3 */ /* 0x002e620000008800 */
[----:B------:R-:W-:Y:S01]  /*0c40*/  UMOV UR5, 0x400 ;  /* 0x0000040000057882 */ /* 0x000fe20000000000 */
[----:B------:R-:W-:Y:S01]  /*0c50*/  UMOV UR6, 0x20 ;  /* 0x0000002000067882 */ /* 0x000fe20000000000 */
[----:B------:R-:W-:Y:S01]  /*0c60*/  ELECT P0, URZ, PT ;  /* 0x0000000000ff782f */ /* 0x000fe20003800000 */
[----:B------:R-:W-:-:S04]  /*0c70*/  UIADD3 UR6, UPT, UPT, -UR6, 0x100000, URZ ;  /* 0x0010000006067890 */ /* 0x000fc8000fffe1ff */
[----:B------:R-:W-:Y:S02]  /*0c80*/  USHF.L.U32 UR7, UR6, 0xb, URZ ;  /* 0x0000000b06077899 */ /* 0x000fe400080006ff */
[----:B------:R-:W-:Y:S02]  /*0c90*/  USHF.L.U32 UR6, UR6, 0x1, URZ ;  /* 0x0000000106067899 */ /* 0x000fe400080006ff */
[----:B-1----:R-:W-:Y:S01]  /*0ca0*/  ULEA UR4, UR4, UR5, 0x18 ;  /* 0x0000000504047291 */ /* 0x002fe2000f8ec0ff */
[----:B------:R-:W1:Y:S11]  /*0cb0*/  FENCE.VIEW.ASYNC.S ;  /* 0x00000000000073c6 */ /* 0x000e760000000000 */
[----:B-1----:R2:W1:Y:S01]  /*0cc0*/  SYNCS.EXCH.64 URZ, [UR4+0xb0], UR6 ;  /* 0x0000b00604ff75b2 */ /* 0x0024620008000100 */
[----:B------:R2:W1:Y:S01]  /*0cd0*/  SYNCS.EXCH.64 URZ, [UR4+0xc0], UR6 ;  /* 0x0000c00604ff75b2 */ /* 0x0004620008000100 */
[----:B------:R2:W1:Y:S01]  /*0ce0*/  SYNCS.EXCH.64 URZ, [UR4+0xb8], UR6 ;  /* 0x0000b80604ff75b2 */ /* 0x0004620008000100 */
[----:B------:R2:W1:Y:S02]  /*0cf0*/  SYNCS.EXCH.64 URZ, [UR4+0xc8], UR6 ;  /* 0x0000c80604ff75b2 */ /* 0x0004640008000100 */
[----:B--2---:R-:W-:Y:S01]  /*0d00*/  NOP ;  /* 0x0000000000007918 */ /* 0x004fe20000000000 */
.L_x_14:
[----:B------:R-:W-:Y:S01]  /*0d10*/  VOTEU.ALL UP0, P1 ;  /* 0x0000000000ff7886 */ /* 0x000fe20000800000 */
[----:B-1----:R-:W-:Y:S01]  /*0d20*/  UMOV UR4, 0x80 ;  /* 0x0000008000047882 */ /* 0x002fe20000000000 */
[----:B------:R-:W-:Y:S01]  /*0d30*/  NOP ;  /* 0x0000000000007918 */ /* 0x000fe20000000000 */
[----:B------:R-:W-:Y:S01]  /*0d40*/  LOP3.LUT R2, R93, 0x1f, RZ, 0xc0, !PT ;  /* 0x0000001f5d027812 */ /* 0x000fe200078ec0ff */
[----:B------:R-:W-:Y:S01]  /*0d50*/  UISETP.NE.AND UP5, UPT, UR20, URZ, UPT ;  /* 0x000000ff1400728c */ /* 0x000fe2000bfa5270 */
[----:B------:R-:W1:Y:S01]  /*0d60*/  @!UP0 S2UR UR6, SR_CgaCtaId ;  /* 0x00000000000689c3 */ /* 0x000e620000008800 */
[----:B------:R-:W-:Y:S01]  /*0d70*/  @!UP0 UMOV UR7, 0x400 ;  /* 0x0000040000078882 */ /* 0x000fe20000000000 */
[----:B------:R-:W-:-:S04]  /*0d80*/  @!UP0 UIADD3 UR4, UPT, UPT, -UR4, 0x100000, URZ ;  /* 0x0010000004048890 */ /* 0x000fc8000fffe1ff */
[----:B------:R-:W-:Y:S02]  /*0d90*/  @!UP0 USHF.L.U32 UR5, UR4, 0xb, URZ ;  /* 0x0000000b04058899 */ /* 0x000fe400080006ff */
[----:B------:R-:W-:Y:S02]  /*0da0*/  @!UP0 USHF.L.U32 UR4, UR4, 0x1, URZ ;  /* 0x0000000104048899 */ /* 0x000fe400080006ff */
[----:B-1----:R-:W-:Y:S01]  /*0db0*/  @!UP0 ULEA UR6, UR6, UR7, 0x18 ;  /* 0x0000000706068291 */ /* 0x002fe2000f8ec0ff */
[----:B------:R-:W1:Y:S01]  /*0dc0*/  LDCU UR7, c[0x0][0x36c] ;  /* 0x00006d80ff0777ac */ /* 0x000e620008000800 */
[----:B------:R-:W-:Y:S01]  /*0dd0*/  VOTEU.ALL UP0, P1 ;  /* 0x0000000000ff7886 */ /* 0x000fe20000800000 */
[----:B------:R-:W2:Y:S09]  /*0de0*/  FENCE.VIEW.ASYNC.S ;  /* 0x00000000000073c6 */ /* 0x000eb20000000000 */
[----:B--2---:R2:W2:Y:S01]  /*0df0*/  @!UP0 SYNCS.EXCH.64 URZ, [UR6+0xd0], UR4 ;  /* 0x0000d00406ff85b2 */ /* 0x0044a20008000100 */
[----:B-1----:R-:W-:-:S09]  /*0e00*/  UISETP.EQ.U32.AND UP6, UPT, UR7, 0x1, UPT ;  /* 0x000000010700788c */ /* 0x002fd2000bfc2070 */
[----:B------:R-:W-:Y:S05]  /*0e10*/  BRA.U !UP6, `(.L_x_15) ;  /* 0x000000010e087547 */ /* 0x000fea000b800000 */
[----:B--234-:R-:W-:Y:S01]  /*0e20*/  UCGABAR_ARV ;  /* 0x00000000000079c7 */ /* 0x01cfe20008000000 */
[----:B------:R-:W-:Y:S05]  /*0e30*/  BRA `(.L_x_16) ;  /* 0x0000000000047947 */ /* 0x000fea0003800000 */
.L_x_15:
[----:B--234-:R-:W-:Y:S01]  /*0e40*/  NOP ;  /* 0x0000000000007918 */ /* 0x01cfe20000000000 */
.L_x_16:
[----:B------:R-:W1:Y:S01]  /*0e50*/  S2UR UR11, SR_CTAID.X ;  /* 0x00000000000b79c3 */ /* 0x000e620000002500 */
[----:B------:R-:W-:-:S05]  /*0e60*/  CS2R.32 R78, SR_CgaSize ;  /* 0x00000000004e7805 */ /* 0x000fca0000008a00 */
[----:B------:R-:W-:-:S05]  /*0e70*/  IMAD R78, R78, -0xa0, RZ ;  /* 0xffffff604e4e7824 */ /* 0x000fca00078e02ff */
[----:B------:R-:W-:-:S14]  /*0e80*/  R2UR UR5, R78 ;  /* 0x000000004e0572ca */ /* 0x000fdc00000e0000 */
[----:B------:R-:W2:Y:S01]  /*0e90*/  LDCU UR5, c[0x0][UR5+0x2b0] ;  /* 0x00005600050577ac */ /* 0x000ea20008000800 */
[----:B------:R-:W-:-:S05]  /*0ea0*/  CS2R.32 R78, SR_CgaSize ;  /* 0x00000000004e7805 */ /* 0x000fca0000008a00 */
[----:B------:R-:W-:-:S05]  /*0eb0*/  IMAD R78, R78, -0xa0, RZ ;  /* 0xffffff604e4e7824 */ /* 0x000fca00078e02ff */
[----:B------:R-:W-:-:S14]  /*0ec0*/  R2UR UR4, R78 ;  /* 0x000000004e0472ca */ /* 0x000fdc00000e0000 */
[----:B------:R-:W3:Y:S01]  /*0ed0*/  LDCU UR4, c[0x0][UR4+0x2b4] ;  /* 0x00005680040477ac */ /* 0x000ee20008000800 */
[----:B------:R-:W4:Y:S01]  /*0ee0*/  S2UR UR25, SR_CTAID.Y ;  /* 0x00000000001979c3 */ /* 0x000f220000002600 */
[----:B------:R-:W2:Y:S01]  /*0ef0*/  LDCU UR21, c[0x0][0xd24] ;  /* 0x0001a480ff1577ac */ /* 0x000ea20008000800 */
[----:B------:R-:W2:Y:S01]  /*0f00*/  LDCU UR44, c[0x0][0xd24] ;  /* 0x0001a480ff2c77ac */ /* 0x000ea20008000800 */
[----:B------:R-:W-:-:S05]  /*0f10*/  CS2R.32 R3, SR_CgaSize ;  /* 0x0000000000037805 */ /* 0x000fca0000008a00 */
[----:B------:R-:W-:-:S06]  /*0f20*/  IMAD R3, R3, -0xa0, RZ ;  /* 0xffffff6003037824 */ /* 0x000fcc00078e02ff */
[----:B------:R-:W3:Y:S01]  /*0f30*/  LDC R3, c[0x0][R3+0x2a0] ;  /* 0x0000a80003037b82 */ /* 0x000ee20000000800 */
[----:B------:R-:W3:Y:S01]  /*0f40*/  LDCU UR23, c[0x0][0xd30] ;  /* 0x0001a600ff1777ac */ /* 0x000ee20008000800 */
[----:B-1----:R-:W-:Y:S02]  /*0f50*/  I2FP.F32.U32 R6, UR11 ;  /* 0x0000000b00067c45 */ /* 0x002fe40008201000 */
[----:B------:R-:W-:-:S05]  /*0f60*/  CS2R.32 R4, SR_CgaSize ;  /* 0x0000000000047805 */ /* 0x000fca0000008a00 */
[----:B------:R-:W-:-:S06]  /*0f70*/  IMAD R4, R4, -0xa0, RZ ;  /* 0xffffff6004047824 */ /* 0x000fcc00078e02ff */
[----:B------:R-:W1:Y:S01]  /*0f80*/  LDC R4, c[0x0][R4+0x2a4] ;  /* 0x0000a90004047b82 */ /* 0x000e620000000800 */
[----:B--2---:R-:W-:Y:S01]  /*0f90*/  UISETP.GE.AND UP0, UPT, UR21, 0x1, UPT ;  /* 0x000000011500788c */ /* 0x004fe2000bf06270 */
[----:B------:R-:W-:Y:S01]  /*0fa0*/  FMUL R6, R6, UR5 ;  /* 0x0000000506067c20 */ /* 0x000fe20008400000 */
[----:B----4-:R-:W-:-:S03]  /*0fb0*/  I2FP.F32.U32 R5, UR25 ;  /* 0x0000001900057c45 */ /* 0x010fc60008201000 */
[----:B------:R-:W2:Y:S02]  /*0fc0*/  F2I.U32.TRUNC.NTZ R78, R6 ;  /* 0x00000006004e7305 */ /* 0x000ea4000020f000 */
[----:B------:R-:W4:Y:S01]  /*0fd0*/  S2UR UR36, SR_CTAID.Z ;  /* 0x00000000002479c3 */ /* 0x000f220000002700 */
[----:B---3--:R-:W-:-:S05]  /*0fe0*/  FMUL R5, R5, UR4 ;  /* 0x0000000405057c20 */ /* 0x008fca0008400000 */
[----:B------:R-:W3:Y:S01]  /*0ff0*/  F2I.U32.TRUNC.NTZ R73, R5 ;  /* 0x0000000500497305 */ /* 0x000ee2000020f000 */
[----:B--2---:R-:W-:-:S05]  /*1000*/  IADD3 R78, PT, PT, -R78, RZ, RZ ;  /* 0x000000ff4e4e7210 */ /* 0x004fca0007ffe1ff */
[----:B------:R-:W-:Y:S01]  /*1010*/  IMAD R78, R3, R78, UR11 ;  /* 0x0000000b034e7e24 */ /* 0x000fe2000f8e024e */
[----:B------:R-:W-:Y:S02]  /*1020*/  PRMT R3, RZ, 0x7610, R3 ;  /* 0x00007610ff037816 */ /* 0x000fe40000000003 */
[----:B---3--:R-:W-:-:S05]  /*1030*/  IADD3 R73, PT, PT, -R73, RZ, RZ ;  /* 0x000000ff49497210 */ /* 0x008fca0007ffe1ff */
[----:B-1----:R-:W-:Y:S01]  /*1040*/  IMAD R73, R4, R73, UR25 ;  /* 0x0000001904497e24 */ /* 0x002fe2000f8e0249 */
[----:B----4-:R-:W-:Y:S06]  /*1050*/  BRA.U UP5, `(.L_x_17) ;  /* 0x0000000105207547 */ /* 0x010fec000b800000 */
[C---:B------:R-:W-:Y:S02]  /*1060*/  ISETP.NE.AND P1, PT, R73.reuse, 0x1, PT ;  /* 0x000000014900780c */ /* 0x040fe40003f25270 */
[----:B------:R-:W-:Y:S02]  /*1070*/  ISETP.NE.AND P0, PT, R73, RZ, PT ;  /* 0x000000ff4900720c */ /* 0x000fe40003f05270 */
[C---:B------:R-:W-:Y:S02]  /*1080*/  ISETP.NE.AND P2, PT, R78.reuse, RZ, PT ;  /* 0x000000ff4e00720c */ /* 0x040fe40003f45270 */
[----:B------:R-:W-:Y:S02]  /*1090*/  SEL R3, RZ, 0x2, P1 ;  /* 0x00000002ff037807 */ /* 0x000fe40000800000 */
[----:B------:R-:W-:Y:S02]  /*10a0*/  ISETP.EQ.OR P0, PT, R78, RZ, !P0 ;  /* 0x000000ff4e00720c */ /* 0x000fe40004702670 */
[----:B------:R-:W-:-:S02]  /*10b0*/  SEL R3, R3, 0x2, P2 ;  /* 0x0000000203037807 */ /* 0x000fc40001000000 */
[----:B------:R-:W-:-:S05]  /*10c0*/  SEL R4, RZ, 0x1, !P0 ;  /* 0x00000001ff047807 */ /* 0x000fca0004000000 */
[----:B------:R-:W-:Y:S02]  /*10d0*/  IMAD.IADD R3, R4, 0x1, R3 ;  /* 0x0000000104037824 */ /* 0x000fe400078e0203 */
.L_x_17:
[----:B------:R-:W-:Y:S05]  /*10e0*/  BRA.U !UP0, `(.L_x_18) ;  /* 0x0000000108d47547 */ /* 0x000fea000b800000 */
[----:B------:R-:W1:Y:S01]  /*10f0*/  LDCU.128 UR16, c[0x0][0xd10] ;  /* 0x0001a200ff1077ac */ /* 0x000e620008000c00 */
[----:B------:R-:W2:Y:S01]  /*1100*/  LDCU UR6, c[0x0][0x370] ;  /* 0x00006e00ff0677ac */ /* 0x000ea20008000800 */
[----:B------:R-:W3:Y:S01]  /*1110*/  LDCU UR7, c[0x0][0x374] ;  /* 0x00006e80ff0777ac */ /* 0x000ee20008000800 */
[----:B------:R-:W4:Y:S01]  /*1120*/  LDCU UR22, c[0x0][0xd0c] ;  /* 0x0001a180ff1677ac */ /* 0x000f220008000800 */
[----:B------:R-:W4:Y:S01]  /*1130*/  LDCU UR10, c[0x0][0xd20] ;  /* 0x0001a400ff0a77ac */ /* 0x000f220008000800 */
[----:B------:R-:W4:Y:S01]  /*1140*/  LDCU.64 UR8, c[0x0][0xd28] ;  /* 0x0001a500ff0877ac */ /* 0x000f220008000a00 */
[----:B-1----:R-:W-:Y:S02]  /*1150*/  UISETP.NE.AND UP4, UPT, UR18, 0x1, UPT ;  /* 0x000000011200788c */ /* 0x002fe4000bf85270 */
[----:B---3--:R-:W-:Y:S02]  /*1160*/  UIMAD.WIDE.U32 UR12, UR7, UR19, URZ ;  /* 0x00000013070c72a5 */ /* 0x008fe4000f8e00ff */
[----:B--2---:R-:W-:-:S02]  /*1170*/  UIMAD.WIDE.U32 UR14, UR6, UR16, URZ ;  /* 0x00000010060e72a5 */ /* 0x004fc4000f8e00ff */
[----:B----4-:R-:W-:Y:S02]  /*1180*/  UISETP.NE.AND UP0, UPT, UR22, 0x1, UPT ;  /* 0x000000011600788c */ /* 0x010fe4000bf05270 */
[----:B------:R-:W-:Y:S01]  /*1190*/  UIMAD.WIDE.U32 UR4, UR11, UR16, URZ ;  /* 0x000000100b0472a5 */ /* 0x000fe2000f8e00ff */
[----:B------:R-:W-:Y:S02]  /*11a0*/  UMOV UR12, UR13 ;  /* 0x0000000d000c7c82 */ /* 0x000fe40008000000 */
[----:B------:R-:W-:Y:S01]  /*11b0*/  UMOV UR14, UR15 ;  /* 0x0000000f000e7c82 */ /* 0x000fe20008000000 */
[----:B------:R-:W-:Y:S02]  /*11c0*/  @UP4 USHF.R.U32.HI UR7, URZ, UR10, UR12 ;  /* 0x0000000aff074299 */ /* 0x000fe4000801160c */
[----:B------:R-:W-:Y:S01]  /*11d0*/  UISETP.NE.AND UP3, UPT, UR21, 0x1, UPT ;  /* 0x000000011500788c */ /* 0x000fe2000bf65270 */
[----:B------:R-:W-:Y:S02]  /*11e0*/  UMOV UR4, UR5 ;  /* 0x0000000500047c82 */ /* 0x000fe40008000000 */
[----:B------:R-:W-:-:S02]  /*11f0*/  @UP0 USHF.R.U32.HI UR6, URZ, UR17, UR14 ;  /* 0x00000011ff060299 */ /* 0x000fc4000801160e */
[----:B------:R-:W-:Y:S02]  /*1200*/  USHF.R.U32.HI UR4, URZ, UR17, UR4 ;  /* 0x00000011ff047299 */ /* 0x000fe40008011604 */
[----:B------:R-:W-:Y:S02]  /*1210*/  UIMAD.WIDE.U32 UR14, UR25, UR19, URZ ;  /* 0x00000013190e72a5 */ /* 0x000fe4000f8e00ff */
[----:B------:R-:W-:Y:S02]  /*1220*/  UIMAD.WIDE.U32 UR12, UR7, UR8, URZ ;  /* 0x00000008070c72a5 */ /* 0x000fe4000f8e00ff */
[----:B------:R-:W-:Y:S02]  /*1230*/  UIMAD.WIDE.U32 UR16, UR6, UR8, URZ ;  /* 0x00000008061072a5 */ /* 0x000fe4000f8e00ff */
[----:B------:R-:W-:-:S03]  /*1240*/  USEL UR5, UR11, UR4, !UP0 ;  /* 0x000000040b057287 */ /* 0x000fc6000c000000 */
[----:B------:R-:W-:Y:S01]  /*1250*/  UMOV UR4, UR15 ;  /* 0x0000000f00047c82 */ /* 0x000fe20008000000 */
[----:B------:R-:W-:Y:S01]  /*1260*/  UMOV UR12, UR13 ;  /* 0x0000000d000c7c82 */ /* 0x000fe20008000000 */
[----:B------:R-:W-:Y:S02]  /*1270*/  USHF.R.U32.HI UR4, URZ, UR10, UR4 ;  /* 0x0000000aff047299 */ /* 0x000fe40008011604 */
[----:B------:R-:W-:Y:S01]  /*1280*/  @UP3 USHF.R.U32.HI UR7, URZ, UR9, UR12 ;  /* 0x00000009ff073299 */ /* 0x000fe2000801160c */
[----:B------:R-:W-:Y:S01]  /*1290*/  UMOV UR16, UR17 ;  /* 0x0000001100107c82 */ /* 0x000fe20008000000 */
[----:B------:R-:W-:Y:S02]  /*12a0*/  USEL UR4, UR25, UR4, !UP4 ;  /* 0x0000000419047287 */ /* 0x000fe4000e000000 */
[----:B------:R-:W-:Y:S02]  /*12b0*/  @UP3 USHF.R.U32.HI UR6, URZ, UR9, UR16 ;  /* 0x00000009ff063299 */ /* 0x000fe40008011610 */
[----:B------:R-:W-:-:S02]  /*12c0*/  UIMAD UR7, UR7, UR21, URZ ;  /* 0x00000015070772a4 */ /* 0x000fc4000f8e02ff */
[----:B------:R-:W-:Y:S02]  /*12d0*/  UIMAD UR10, UR6, UR21, URZ ;  /* 0x00000015060a72a4 */ /* 0x000fe4000f8e02ff */
[----:B------:R-:W-:Y:S02]  /*12e0*/  UISETP.GE.AND UP0, UPT, UR4, UR7, UPT ;  /* 0x000000070400728c */ /* 0x000fe4000bf06270 */
[----:B------:R-:W-:Y:S02]  /*12f0*/  UIMAD.WIDE.U32 UR12, UR4, UR8, URZ ;  /* 0x00000008040c72a5 */ /* 0x000fe4000f8e00ff */
[----:B------:R-:W-:Y:S02]  /*1300*/  UISETP.GE.OR UP0, UPT, UR5, UR10, UP0 ;  /* 0x0000000a0500728c */ /* 0x000fe40008706670 */
[----:B------:R-:W-:Y:S02]  /*1310*/  UIMAD.WIDE.U32 UR14, UR5, UR8, URZ ;  /* 0x00000008050e72a5 */ /* 0x000fe4000f8e00ff */
[----:B------:R-:W-:Y:S01]  /*1320*/  UIADD3 UR10, UPT, UPT, -UR4, URZ, URZ ;  /* 0x000000ff040a7290 */ /* 0x000fe2000fffe1ff */
[----:B------:R-:W-:Y:S01]  /*1330*/  UMOV UR8, UR13 ;  /* 0x0000000d00087c82 */ /* 0x000fe20008000000 */
[----:B------:R-:W-:-:S02]  /*1340*/  UIADD3 UR12, UPT, UPT, -UR5, URZ, URZ ;  /* 0x000000ff050c7290 */ /* 0x000fc4000fffe1ff */
[----:B------:R-:W-:-:S03]  /*1350*/  USHF.R.U32.HI UR8, URZ, UR9, UR8 ;  /* 0x00000009ff087299 */ /* 0x000fc60008011608 */
[----:B------:R-:W-:Y:S01]  /*1360*/  @!UP0 UMOV UR7, UR15 ;  /* 0x0000000f00078c82 */ /* 0x000fe20008000000 */
[----:B------:R-:W-:Y:S02]  /*1370*/  UIMAD UR25, UR18, UR10, UR25 ;  /* 0x0000000a121972a4 */ /* 0x000fe4000f8e0219 */
[----:B------:R-:W-:Y:S02]  /*1380*/  USEL UR8, UR4, UR8, !UP3 ;  /* 0x0000000804087287 */ /* 0x000fe4000d800000 */
[----:B------:R-:W-:Y:S02]  /*1390*/  @!UP0 USHF.R.U32.HI UR7, URZ, UR9, UR7 ;  /* 0x00000009ff078299 */ /* 0x000fe40008011607 */
[----:B------:R-:W-:Y:S02]  /*13a0*/  UIADD3 UR9, UPT, UPT, -UR8, URZ, URZ ;  /* 0x000000ff08097290 */ /* 0x000fe4000fffe1ff */
[----:B------:R-:W-:Y:S02]  /*13b0*/  @!UP0 USEL UR7, UR5, UR7, !UP3 ;  /* 0x0000000705078287 */ /* 0x000fe4000d800000 */
[----:B------:R-:W-:-:S02]  /*13c0*/  UIMAD UR9, UR21, UR9, UR4 ;  /* 0x00000009150972a4 */ /* 0x000fc4000f8e0204 */
[----:B------:R-:W-:Y:S02]  /*13d0*/  @!UP0 UIADD3 UR8, UPT, UPT, UR8, -UR7, URZ ;  /* 0x8000000708088290 */ /* 0x000fe4000fffe0ff */
[----:B------:R-:W-:Y:S02]  /*13e0*/  @!UP0 UIMAD UR6, UR9, UR6, UR7 ;  /* 0x00000006090682a4 */ /* 0x000fe4000f8e0207 */
[----:B------:R-:W-:Y:S02]  /*13f0*/  @!UP0 UIMAD UR4, UR8, UR21, UR5 ;  /* 0x00000015080482a4 */ /* 0x000fe4000f8e0205 */
[----:B------:R-:W-:Y:S02]  /*1400*/  UIMAD UR11, UR22, UR12, UR11 ;  /* 0x0000000c160b72a4 */ /* 0x000fe4000f8e020b */
[----:B------:R-:W-:Y:S01]  /*1410*/  UIMAD UR25, UR4, UR18, UR25 ;  /* 0x00000012041972a4 */ /* 0x000fe2000f8e0219 */
[----:B------:R-:W-:Y:S02]  /*1420*/  @!UP0 UMOV UR5, UR6 ;  /* 0x0000000600058c82 */ /* 0x000fe40008000000 */
[----:B------:R-:W-:-:S12]  /*1430*/  UIMAD UR11, UR5, UR22, UR11 ;  /* 0x00000016050b72a4 */ /* 0x000fd8000f8e020b */
.L_x_18:
[----:B------:R-:W-:Y:S02]  /*1440*/  UISETP.NE.AND UP3, UPT, UR23, 0x1, UPT ;  /* 0x000000011700788c */ /* 0x000fe4000bf65270 */
[----:B------:R-:W-:-:S07]  /*1450*/  UISETP.NE.AND UP0, UPT, UR20, 0x2, UPT ;  /* 0x000000021400788c */ /* 0x000fce000bf05270 */
[----:B------:R-:W-:Y:S05]  /*1460*/  BRA.U UP3, `(.L_x_19) ;  /* 0x0000000103407547 */ /* 0x000fea000b800000 */
[----:B------:R-:W1:Y:S01]  /*1470*/  LDCU.128 UR12, c[0x0][0xd10] ;  /* 0x0001a200ff0c77ac */ /* 0x000e620008000c00 */
[----:B------:R-:W2:Y:S01]  /*1480*/  LDCU UR8, c[0x0][0xd0c] ;  /* 0x0001a180ff0877ac */ /* 0x000ea20008000800 */
[----:B------:R-:W3:Y:S01]  /*1490*/  LDCU UR9, c[0x0][0xd20] ;  /* 0x0001a400ff0977ac */ /* 0x000ee20008000800 */
[----:B-1----:R-:W-:Y:S02]  /*14a0*/  UIMAD.WIDE.U32 UR4, UR11, UR12, URZ ;  /* 0x0000000c0b0472a5 */ /* 0x002fe4000f8e00ff */
[----:B------:R-:W-:Y:S02]  /*14b0*/  UIMAD.WIDE.U32 UR6, UR25, UR15, URZ ;  /* 0x0000000f190672a5 */ /* 0x000fe4000f8e00ff */
[----:B--2---:R-:W-:Y:S02]  /*14c0*/  UISETP.NE.AND UP3, UPT, UR8, 0x1, UPT ;  /* 0x000000010800788c */ /* 0x004fe4000bf65270 */
[----:B------:R-:W-:-:S03]  /*14d0*/  USHF.R.U32.HI UR5, URZ, UR13, UR5 ;  /* 0x0000000dff057299 */ /* 0x000fc60008011605 */
[----:B------:R-:W-:Y:S01]  /*14e0*/  UMOV UR4, UR7 ;  /* 0x0000000700047c82 */ /* 0x000fe20008000000 */
[----:B------:R-:W-:Y:S02]  /*14f0*/  USEL UR5, UR11, UR5, !UP3 ;  /* 0x000000050b057287 */ /* 0x000fe4000d800000 */
[----:B------:R-:W-:Y:S02]  /*1500*/  UISETP.NE.AND UP3, UPT, UR14, 0x1, UPT ;  /* 0x000000010e00788c */ /* 0x000fe4000bf65270 */
[----:B---3--:R-:W-:-:S04]  /*1510*/  USHF.R.U32.HI UR4, URZ, UR9, UR4 ;  /* 0x00000009ff047299 */ /* 0x008fc80008011604 */
[----:B------:R-:W-:-:S04]  /*1520*/  USEL UR4, UR25, UR4, !UP3 ;  /* 0x0000000419047287 */ /* 0x000fc8000d800000 */
[----:B------:R-:W-:Y:S02]  /*1530*/  UIADD3 UR6, UPT, UPT, UR5, -UR4, URZ ;  /* 0x8000000405067290 */ /* 0x000fe4000fffe0ff */
[----:B------:R-:W-:Y:S02]  /*1540*/  UIADD3 UR4, UPT, UPT, -UR5, UR4, URZ ;  /* 0x0000000405047290 */ /* 0x000fe4000fffe1ff */
[----:B------:R-:W-:Y:S02]  /*1550*/  UIMAD UR25, UR6, UR14, UR25 ;  /* 0x0000000e061972a4 */ /* 0x000fe4000f8e0219 */
[----:B------:R-:W-:-:S12]  /*1560*/  UIMAD UR11, UR4, UR8, UR11 ;  /* 0x00000008040b72a4 */ /* 0x000fd8000f8e020b */
.L_x_19:
[----:B------:R-:W-:Y:S05]  /*1570*/  BRA.U !UP6, `(.L_x_20) ;  /* 0x000000010e0c7547 */ /* 0x000fea000b800000 */
[----:B------:R-:W-:Y:S01]  /*1580*/  UCGABAR_WAIT ;  /* 0x0000000000007dc7 */ /* 0x000fe20008000000 */
[----:B------:R-:W-:Y:S01]  /*1590*/  CCTL.IVALL ;  /* 0x00000000ff00798f */ /* 0x000fe20002000000 */
[----:B------:R-:W-:Y:S05]  /*15a0*/  BRA `(.L_x_21) ;  /* 0x0000000000047947 */ /* 0x000fea0003800000 */
.L_x_20:
[----:B------:R-:W-:Y:S06]  /*15b0*/  BAR.SYNC.DEFER_BLOCKING 0x0 ;  /* 0x0000000000007b1d */ /* 0x000fec0000010000 */
.L_x_21:
[----:B------:R-:W1:Y:S01]  /*15c0*/  LDCU UR5, c[0x0][0x38c] ;  /* 0x00007180ff0577ac */ /* 0x000e620008000800 */
[----:B------:R-:W2:Y:S01]  /*15d0*/  S2UR UR38, SR_CgaCtaId ;  /* 0x00000000002679c3 */ /* 0x000ea20000008800 */
[----:B-1----:R-:W-:-:S04]  /*15e0*/  UIADD3 UR5, UPT, UPT, UR5, 0x3f, URZ ;  /* 0x0000003f05057890 */ /* 0x002fc8000fffe0ff */
[----:B------:R-:W-:-:S04]  /*15f0*/  USHF.R.S32.HI UR4, URZ, 0x1f, UR5 ;  /* 0x0000001fff047899 */ /* 0x000fc80008011405 */
[----:B------:R-:W-:-:S04]  /*1600*/  ULEA.HI UR4, UR4, UR5, URZ, 0x6 ;  /* 0x0000000504047291 */ /* 0x000fc8000f8f30ff */
[----:B------:R-:W-:Y:S01]  /*1610*/  USHF.R.S32.HI UR34, URZ, 0x6, UR4 ;  /* 0x00000006ff227899 */ /* 0x000fe20008011404 */
[----:B--2---:R-:W-:Y:S11]  /*1620*/  BRA.U UP0, `(.L_x_22) ;  /* 0x0000000d00fc7547 */ /* 0x004ff6000b800000 */
[----:B------:R-:W1:Y:S01]  /*1630*/  S2UR UR48, SR_CgaCtaId ;  /* 0x00000000003079c3 */ /* 0x000e620000008800 */
[----:B------:R-:W-:Y:S01]  /*1640*/  R2UR UR46, R78 ;  /* 0x000000004e2e72ca */ /* 0x000fe200000e0000 */
[----:B------:R-:W-:Y:S01]  /*1650*/  UISETP.LT.AND UP0, UPT, UR34, 0x1, UPT ;  /* 0x000000012200788c */ /* 0x000fe2000bf01270 */
[----:B------:R-:W-:Y:S01]  /*1660*/  R2UR UR41, R73 ;  /* 0x00000000492972ca */ /* 0x000fe200000e0000 */
[----:B------:R-:W-:Y:S01]  /*1670*/  USHF.L.U32 UR10, UR38, 0x7, URZ ;  /* 0x00000007260a7899 */ /* 0x000fe200080006ff */
[----:B------:R-:W-:Y:S01]  /*1680*/  PLOP3.LUT P1, PT, PT, PT, UP1, 0x80, 0x8 ;  /* 0x000000000008781c */ /* 0x000fe20003f2f018 */
[----:B------:R-:W-:Y:S01]  /*1690*/  USHF.L.U32 UR21, UR38, 0xa, URZ ;  /* 0x0000000a26157899 */ /* 0x000fe200080006ff */
[----:B------:R-:W-:Y:S01]  /*16a0*/  ISETP.NE.OR P3, PT, R0, 0x2, !P3 ;  /* 0x000000020000780c */ /* 0x000fe20005f65670 */
[----:B------:R-:W-:Y:S01]  /*16b0*/  USHF.L.U32 UR4, UR38, 0x6, URZ ;  /* 0x0000000626047899 */ /* 0x000fe200080006ff */
[----:B------:R-:W-:Y:S01]  /*16c0*/  PLOP3.LUT P1, PT, P1, PT, PT, 0x8, 0x80 ;  /* 0x000000000080781c */ /* 0x000fe20000f2e170 */
[----:B------:R-:W-:Y:S01]  /*16d0*/  USHF.L.U32 UR15, UR38, 0xb, URZ ;  /* 0x0000000b260f7899 */ /* 0x000fe200080006ff */
[----:B------:R-:W-:Y:S01]  /*16e0*/  IMAD.MOV.U32 R12, RZ, RZ, 0x1 ;  /* 0x00000001ff0c7424 */ /* 0x000fe200078e00ff */
[----:B------:R-:W-:Y:S01]  /*16f0*/  CS2R R10, SRZ ;  /* 0x00000000000a7805 */ /* 0x000fe2000001ff00 */
[----:B------:R-:W-:Y:S01]  /*1700*/  IMAD.MOV.U32 R9, RZ, RZ, RZ ;  /* 0x000000ffff097224 */ /* 0x000fe200078e00ff */
[----:B------:R-:W2:Y:S01]  /*1710*/  LDCU UR40, c[0x0][0x370] ;  /* 0x00006e00ff2877ac */ /* 0x000ea20008000800 */
[----:B------:R-:W-:Y:S01]  /*1720*/  IMAD.MOV.U32 R8, RZ, RZ, 0x1 ;  /* 0x00000001ff087424 */ /* 0x000fe200078e00ff */
[----:B------:R-:W3:Y:S01]  /*1730*/  LDCU.64 UR42, c[0x0][0x348] ;  /* 0x00006900ff2a77ac */ /* 0x000ee20008000a00 */
[----:B------:R-:W-:-:S02]  /*1740*/  UISETP.GE.AND UP4, UPT, UR44, 0x1, UPT ;  /* 0x000000012c00788c */ /* 0x000fc4000bf86270 */
[----:B------:R-:W-:Y:S01]  /*1750*/  UISETP.NE.AND UP3, UPT, UR44, 0x1, UPT ;  /* 0x000000012c00788c */ /* 0x000fe2000bf65270 */
[----:B------:R-:W4:Y:S01]  /*1760*/  LDCU UR39, c[0x0][0x374] ;  /* 0x00006e80ff2777ac */ /* 0x000f220008000800 */
[----:B------:R-:W-:Y:S02]  /*1770*/  USEL UR28, UR34, 0x1, !UP0 ;  /* 0x00000001221c7887 */ /* 0x000fe4000c000000 */
[----:B------:R-:W-:Y:S02]  /*1780*/  ULOP3.LUT UR21, UR21, 0x400, URZ, 0xc0, !UPT ;  /* 0x0000040015157892 */ /* 0x000fe4000f8ec0ff */
[----:B------:R-:W-:Y:S02]  /*1790*/  ULOP3.LUT UR45, UR4, 0x40, URZ, 0xc0, !UPT ;  /* 0x00000040042d7892 */ /* 0x000fe4000f8ec0ff */
[----:B------:R-:W-:Y:S02]  /*17a0*/  ULOP3.LUT UR15, UR15, 0x800, URZ, 0xc0, !UPT ;  /* 0x000008000f0f7892 */ /* 0x000fe4000f8ec0ff */
[----:B------:R-:W-:Y:S01]  /*17b0*/  ULOP3.LUT UR10, UR10, 0x80, URZ, 0xc0, !UPT ;  /* 0x000000800a0a7892 */ /* 0x000fe2000f8ec0ff */
[----:B------:R-:W-:Y:S01]  /*17c0*/  UMOV UR14, URZ ;  /* 0x000000ff000e7c82 */ /* 0x000fe20008000000 */
[----:B-1----:R-:W-:-:S10]  /*17d0*/  UMOV UR47, 0x400 ;  /* 0x00000400002f7882 */ /* 0x002fd40000000000 */
.L_x_33:
[----:B------:R-:W-:-:S03]  /*17e0*/  UISETP.NE.AND UP0, UPT, UR38, URZ, UPT ;  /* 0x000000ff2600728c */ /* 0x000fc6000bf05270 */
[----:B------:R-:W-:Y:S02]  /*17f0*/  UMOV UR38, UR48 ;  /* 0x0000003000267c82 */ /* 0x000fe40008000000 */
[----:B------:R-:W-:-:S04]  /*1800*/  ULEA UR6, UR38, UR47, 0x18 ;  /* 0x0000002f26067291 */ /* 0x000fc8000f8ec0ff */
[----:B-1----:R-:W-:Y:S08]  /*1810*/  BRA.U UP0, `(.L_x_23) ;  /* 0x0000000100347547 */ /* 0x002ff0000b800000 */
[----:B------:R-:W1:Y:S01]  /*1820*/  S2R R0, SR_CgaCtaId ;  /* 0x0000000000007919 */ /* 0x000e620000008800 */
[----:B------:R-:W-:Y:S02]  /*1830*/  MOV R3, 0x400 ;  /* 0x0000040000037802 */ /* 0x000fe40000000f00 */
[----:B------:R-:W-:Y:S02]  /*1840*/  SHF.L.U32 R2, R8, 0x1f, RZ ;  /* 0x0000001f08027819 */ /* 0x000fe400000006ff */
[----:B-1----:R-:W-:-:S05]  /*1850*/  LEA R0, R0, R3, 0x18 ;  /* 0x0000000300007211 */ /* 0x002fca00078ec0ff */
[----:B------:R-:W-:-:S04]  /*1860*/  IMAD R3, R9, 0x8, R0 ;  /* 0x0000000809037824 */ /* 0x000fc800078e0200 */
[----:B------:R-:W1:Y:S02]  /*1870*/  SYNCS.PHASECHK.TRANS64.TRYWAIT P0, [R3+URZ+0xc0], R2 ;  /* 0x0000c002030075a7 */ /* 0x000e6400080011ff */
[----:B-1----:R-:W-:Y:S05]  /*1880*/  @!P0 BRA `(.L_x_24) ;  /* 0x000000d800488947 */ /* 0x002fea0003800000 */
.L_x_177:
[----:B------:R-:W-:Y:S01]  /*1890*/  VIADD R9, R9, 0x1 ;  /* 0x0000000109097836 */ /* 0x000fe20000000000 */
[----:B------:R1:W-:Y:S04]  /*18a0*/  SYNCS.ARRIVE.TRANS64.A1T0 RZ, [R3+URZ+0xb0], RZ ;  /* 0x0000b0ff03ff79a7 */ /* 0x0003e800081000ff */
[----:B------:R-:W-:-:S04]  /*18b0*/  ISETP.NE.AND P0, PT, R9, 0x2, PT ;  /* 0x000000020900780c */ /* 0x000fc80003f05270 */
[----:B------:R-:W-:Y:S02]  /*18c0*/  SEL R9, R9, RZ, P0 ;  /* 0x000000ff09097207 */ /* 0x000fe40000000000 */
[----:B-1----:R-:W-:-:S04]  /*18d0*/  SEL R3, RZ, 0x1, P0 ;  /* 0x00000001ff037807 */ /* 0x002fc80000000000 */
[----:B------:R-:W-:-:S07]  /*18e0*/  LOP3.LUT R8, R8, R3, RZ, 0x3c, !PT ;  /* 0x0000000308087212 */ /* 0x000fce00078e3cff */
.L_x_23:
[----:B------:R-:W-:Y:S01]  /*18f0*/  ULEA UR4, UR14, UR6, 0x3 ;  /* 0x000000060e047291 */ /* 0x000fe2000f8e18ff */
[----:B------:R-:W-:-:S08]  /*1900*/  SHF.L.U32 R0, R12, 0x1f, RZ ;  /* 0x0000001f0c007819 */ /* 0x000fd000000006ff */
[----:B------:R1:W1:Y:S02]  /*1910*/  SYNCS.PHASECHK.TRANS64.TRYWAIT P0, [UR4+0x20], R0 ;  /* 0x00002000ff0075a7 */ /* 0x0002640008001104 */
[----:B------:R-:W2:Y:S02]  /*1920*/  LDCU UR4, c[0x0][0x38c] ;  /* 0x00007180ff0477ac */ /* 0x000ea40008000800 */
[----:B--2---:R-:W-:-:S09]  /*1930*/  UISETP.GE.AND UP0, UPT, UR4, 0x1, UPT ;  /* 0x000000010400788c */ /* 0x004fd2000bf06270 */
[----:B------:R-:W-:Y:S05]  /*1940*/  BRA.U !UP0, `(.L_x_25) ;  /* 0x0000000108e87547 */ /* 0x000fea000b800000 */
[----:B---3--:R-:W-:Y:S02]  /*1950*/  UIADD3 UR26, UP2, UPT, UR42, 0x80, URZ ;  /* 0x000000802a1a7890 */ /* 0x008fe4000ff5e0ff */
[----:B------:R-:W-:Y:S02]  /*1960*/  UIADD3 UR24, UP1, UPT, UR42, 0x280, URZ ;  /* 0x000002802a187890 */ /* 0x000fe4000ff3e0ff */
[----:B------:R-:W-:Y:S02]  /*1970*/  UIADD3 UR22, UP0, UPT, UR42, 0x180, URZ ;  /* 0x000001802a167890 */ /* 0x000fe4000ff1e0ff */
[----:B------:R-:W-:Y:S02]  /*1980*/  USHF.L.U32 UR19, UR25, 0x8, URZ ;  /* 0x0000000819137899 */ /* 0x000fe400080006ff */
[----:B------:R-:W-:Y:S02]  /*1990*/  ULEA UR35, UR11, UR45, 0x7 ;  /* 0x0000002d0b237291 */ /* 0x000fe4000f8e38ff */
[----:B------:R-:W-:-:S02]  /*19a0*/  UIADD3.X UR27, UPT, UPT, URZ, UR43, URZ, UP2, !UPT ;  /* 0x0000002bff1b7290 */ /* 0x000fc400097fe4ff */
[----:B------:R-:W-:Y:S02]  /*19b0*/  UIADD3.X UR25, UPT, UPT, URZ, UR43, URZ, UP1, !UPT ;  /* 0x0000002bff197290 */ /* 0x000fe40008ffe4ff */
[----:B------:R-:W-:Y:S01]  /*19c0*/  UIADD3.X UR23, UPT, UPT, URZ, UR43, URZ, UP0, !UPT ;  /* 0x0000002bff177290 */ /* 0x000fe200087fe4ff */
[----:B------:R-:W-:Y:S01]  /*19d0*/  UMOV UR5, URZ ;  /* 0x000000ff00057c82 */ /* 0x000fe20008000000 */
[----:B------:R-:W-:Y:S01]  /*19e0*/  UMOV UR4, UR14 ;  /* 0x0000000e00047c82 */ /* 0x000fe20008000000 */
[----:B------:R-:W-:-:S09]  /*19f0*/  UMOV UR12, URZ ;  /* 0x000000ff000c7c82 */ /* 0x000fd20008000000 */
.L_x_29:
[----:B--2---:R-:W-:Y:S01]  /*1a00*/  ULEA UR33, UR4, UR6, 0x3 ;  /* 0x0000000604217291 */ /* 0x004fe2000f8e18ff */
[----:B-1----:R-:W-:Y:S11]  /*1a10*/  @P0 BRA `(.L_x_26) ;  /* 0x00000000000c0947 */ /* 0x002ff60003800000 */
[----:B------:R-:W-:-:S04]  /*1a20*/  SHF.L.U32 R3, R12, 0x1f, RZ ;  /* 0x0000001f0c037819 */ /* 0x000fc800000006ff */
[----:B------:R-:W1:Y:S02]  /*1a30*/  SYNCS.PHASECHK.TRANS64.TRYWAIT P0, [UR33+0x20], R3 ;  /* 0x00002003ff0075a7 */ /* 0x000e640008001121 */
[----:B-1----:R-:W-:Y:S05]  /*1a40*/  @!P0 BRA `(.L_x_27) ;  /* 0x000000d400ec8947 */ /* 0x002fea0003800000 */
.L_x_26:
[----:B------:R-:W-:Y:S01]  /*1a50*/  UIADD3 UR7, UPT, UPT, UR4, 0x1, URZ ;  /* 0x0000000104077890 */ /* 0x000fe2000fffe0ff */
[----:B------:R-:W-:Y:S01]  /*1a60*/  @!P3 IMAD.MOV.U32 R2, RZ, RZ, 0xa800 ;  /* 0x0000a800ff02b424 */ /* 0x000fe200078e00ff */
[----:B------:R-:W-:Y:S02]  /*1a70*/  ULOP3.LUT UR9, UR5, 0x1, URZ, 0xc0, !UPT ;  /* 0x0000000105097892 */ /* 0x000fe4000f8ec0ff */
[----:B------:R-:W-:Y:S02]  /*1a80*/  UISETP.NE.AND UP0, UPT, UR7, 0x4, UPT ;  /* 0x000000040700788c */ /* 0x000fe4000bf05270 */
[----:B------:R-:W-:Y:S02]  /*1a90*/  ULEA UR16, UR4, UR6, 0xf ;  /* 0x0000000604107291 */ /* 0x000fe4000f8e78ff */
[----:B------:R-:W-:Y:S01]  /*1aa0*/  USEL UR8, URZ, 0x1, UP0 ;  /* 0x00000001ff087887 */ /* 0x000fe20008000000 */
[----:B------:R-:W-:Y:S01]  /*1ab0*/  @!P3 ISETP.NE.AND P0, PT, RZ, UR9, PT ;  /* 0x00000009ff00bc0c */ /* 0x000fe2000bf05270 */
[----:B------:R-:W-:-:S02]  /*1ac0*/  USEL UR14, UR7, URZ, UP0 ;  /* 0x000000ff070e7287 */ /* 0x000fc40008000000 */
[----:B------:R-:W-:Y:S01]  /*1ad0*/  USHF.L.U32 UR34, UR5, 0x5, URZ ;  /* 0x0000000505227899 */ /* 0x000fe200080006ff */
[----:B------:R-:W-:Y:S01]  /*1ae0*/  @!P3 SEL R2, R2, 0xa000, !P0 ;  /* 0x0000a0000202b807 */ /* 0x000fe20004000000 */
[----:B------:R-:W-:Y:S01]  /*1af0*/  ULEA UR7, UR14, UR6, 0x3 ;  /* 0x000000060e077291 */ /* 0x000fe2000f8e18ff */
[----:B------:R-:W-:Y:S01]  /*1b00*/  LOP3.LUT R12, R12, UR8, RZ, 0x3c, !PT ;  /* 0x000000080c0c7c12 */ /* 0x000fe2000f8e3cff */
[----:B------:R-:W-:Y:S01]  /*1b10*/  USHF.L.U32 UR18, UR5, 0x6, URZ ;  /* 0x0000000605127899 */ /* 0x000fe200080006ff */
[----:B------:R2:W-:Y:S01]  /*1b20*/  @!P3 SYNCS.ARRIVE.TRANS64 RZ, [UR33], R2 ;  /* 0x00000002ffffb9a7 */ /* 0x0005e20008000021 */
[----:B------:R-:W-:Y:S01]  /*1b30*/  UIADD3 UR16, UPT, UPT, UR16, 0x14400, URZ ;  /* 0x0001440010107890 */ /* 0x000fe2000fffe0ff */
[----:B-1----:R-:W-:Y:S01]  /*1b40*/  SHF.L.U32 R0, R12, 0x1f, RZ ;  /* 0x0000001f0c007819 */ /* 0x002fe200000006ff */
[----:B------:R-:W-:Y:S01]  /*1b50*/  UMOV UR30, 0x0 ;  /* 0x00000000001e7882 */ /* 0x000fe20000000000 */
[----:B------:R-:W-:Y:S01]  /*1b60*/  UMOV UR31, 0x10000000 ;  /* 0x10000000001f7882 */ /* 0x000fe20000000000 */
[----:B------:R-:W-:Y:S01]  /*1b70*/  UMOV UR17, UR33 ;  /* 0x0000002100117c82 */ /* 0x000fe20008000000 */
[----:B------:R-:W-:Y:S01]  /*1b80*/  UMOV UR20, UR36 ;  /* 0x0000002400147c82 */ /* 0x000fe20008000000 */
[----:B------:R-:W-:Y:S01]  /*1b90*/  UISETP.NE.AND UP0, UPT, UR9, URZ, UPT ;  /* 0x000000ff0900728c */ /* 0x000fe2000bf05270 */
[----:B------:R2:W1:Y:S01]  /*1ba0*/  SYNCS.PHASECHK.TRANS64.TRYWAIT P0, [UR7+0x20], R0 ;  /* 0x00002000ff0075a7 */ /* 0x0004620008001107 */
[----:B------:R-:W-:-:S04]  /*1bb0*/  ULEA UR7, UR4, UR15, 0xc ;  /* 0x0000000f04077291 */ /* 0x000fc8000f8e60ff */
[----:B------:R-:W-:-:S04]  /*1bc0*/  ULEA UR7, UR7, UR6, 0x1 ;  /* 0x0000000607077291 */ /* 0x000fc8000f8e08ff */
[----:B------:R-:W-:-:S03]  /*1bd0*/  UIADD3 UR32, UPT, UPT, UR7, 0xc400, URZ ;  /* 0x0000c40007207890 */ /* 0x000fc6000fffe0ff */
[----:B------:R-:W-:-:S06]  /*1be0*/  UMOV UR7, 0x30000 ;  /* 0x0003000000077882 */ /* 0x000fcc0000000000 */
[----:B------:R2:W-:Y:S01]  /*1bf0*/  UTMALDG.3D.MULTICAST [UR32], [UR26], UR7, desc[UR30] ;  /* 0x00001e201a0073b4 */ /* 0x0005e20008011807 */
[----:B------:R2:W-:Y:S01]  /*1c00*/  UTMALDG.3D [UR16], [UR24], desc[UR30] ;  /* 0x00001e10180075b4 */ /* 0x0005e20008011000 */
[----:B------:R-:W-:Y:S05]  /*1c10*/  BRA.U UP0, `(.L_x_28) ;  /* 0x0000000100247547 */ /* 0x000fea000b800000 */
[----:B------:R-:W-:Y:S01]  /*1c20*/  ULEA UR8, UR4, UR21, 0xb ;  /* 0x0000001504087291 */ /* 0x000fe2000f8e58ff */
[----:B--2---:R-:W-:Y:S02]  /*1c30*/  UMOV UR16, 0x0 ;  /* 0x0000000000107882 */ /* 0x004fe40000000000 */
[----:B------:R-:W-:Y:S01]  /*1c40*/  UMOV UR4, 0x30000 ;  /* 0x0003000000047882 */ /* 0x000fe20000000000 */
[----:B------:R-:W-:Y:S01]  /*1c50*/  UIADD3 UR8, UPT, UPT, UR6, 0x34400, UR8 ;  /* 0x0003440006087890 */ /* 0x000fe2000fffe008 */
[----:B------:R-:W-:Y:S01]  /*1c60*/  UMOV UR17, 0x10000000 ;  /* 0x1000000000117882 */ /* 0x000fe20000000000 */
[----:B------:R-:W-:Y:S01]  /*1c70*/  UMOV UR9, UR33 ;  /* 0x0000002100097c82 */ /* 0x000fe20008000000 */
[----:B------:R-:W-:-:S06]  /*1c80*/  UMOV UR13, UR36 ;  /* 0x00000024000d7c82 */ /* 0x000fcc0008000000 */
[----:B------:R2:W-:Y:S02]  /*1c90*/  UTMALDG.4D.MULTICAST [UR8], [UR22], UR4, desc[UR16] ;  /* 0x00001008160073b4 */ /* 0x0005e40008019804 */
[----:B--2---:R-:W-:-:S12]  /*1ca0*/  UIADD3 UR12, UPT, UPT, UR12, 0x1, URZ ;  /* 0x000000010c0c7890 */ /* 0x004fd8000fffe0ff */
.L_x_28:
[----:B------:R-:W-:Y:S01]  /*1cb0*/  UIADD3 UR5, UPT, UPT, UR5, 0x1, URZ ;  /* 0x0000000105057890 */ /* 0x000fe2000fffe0ff */
[----:B------:R-:W-:-:S03]  /*1cc0*/  UMOV UR4, UR14 ;  /* 0x0000000e00047c82 */ /* 0x000fc60008000000 */
[----:B------:R-:W-:-:S09]  /*1cd0*/  UISETP.NE.AND UP0, UPT, UR5, UR28, UPT ;  /* 0x0000001c0500728c */ /* 0x000fd2000bf05270 */
[----:B------:R-:W-:Y:S05]  /*1ce0*/  BRA.U UP0, `(.L_x_29) ;  /* 0xfffffffd00447547 */ /* 0x000fea000b83ffff */
.L_x_25:
[----:B------:R-:W-:Y:S01]  /*1cf0*/  LEA R3, R11, UR6, 0x3 ;  /* 0x000000060b037c11 */ /* 0x000fe2000f8e18ff */
[----:B------:R-:W-:Y:S01]  /*1d00*/  @!P1 SYNCS.ARRIVE.TRANS64.A1T0 RZ, [UR6+0x78], RZ ;  /* 0x000078ffffff99a7 */ /* 0x000fe20008100006 */
[----:B-12---:R-:W-:Y:S01]  /*1d10*/  SHF.L.U32 R0, R10, 0x1f, RZ ;  /* 0x0000001f0a007819 */ /* 0x006fe200000006ff */
[----:B------:R-:W-:-:S03]  /*1d20*/  NOP ;  /* 0x0000000000007918 */ /* 0x000fc60000000000 */
[----:B------:R-:W1:Y:S01]  /*1d30*/  SYNCS.PHASECHK.TRANS64.TRYWAIT P0, [R3+URZ+0x80], R0 ;  /* 0x00008000030075a7 */ /* 0x000e6200080011ff */
[----:B------:R-:W-:Y:S01]  /*1d40*/  LEA R5, R11, UR6, 0x4 ;  /* 0x000000060b057c11 */ /* 0x000fe2000f8e20ff */
[----:B-1----:R-:W-:Y:S06]  /*1d50*/  @!P0 BRA `(.L_x_30) ;  /* 0x000000d400408947 */ /* 0x002fec0003800000 */
.L_x_179:
[----:B------:R-:W2:Y:S01]  /*1d60*/  LDS.128 R4, [R5+0xe0] ;  /* 0x0000e00005047984 */ /* 0x000ea20000000c00 */
[----:B------:R-:W-:Y:S01]  /*1d70*/  @!PT LDS RZ, [RZ] ;  /* 0x00000000fffff984 */ /* 0x000fe20000000800 */
[----:B------:R-:W-:Y:S01]  /*1d80*/  @!PT LDS RZ, [RZ] ;  /* 0x00000000fffff984 */ /* 0x000fe20000000800 */
[----:B------:R-:W-:Y:S01]  /*1d90*/  @!PT LDS RZ, [RZ] ;  /* 0x00000000fffff984 */ /* 0x000fe20000000800 */
[----:B------:R-:W-:Y:S01]  /*1da0*/  @!PT LDS RZ, [RZ] ;  /* 0x00000000fffff984 */ /* 0x000fe20000000800 */
[----:B------:R1:W-:Y:S06]  /*1db0*/  MEMBAR.ALL.CTA ;  /* 0x0000000000007992 */ /* 0x0003ec0000008000 */
[----:B-1----:R-:W1:Y:S01]  /*1dc0*/  FENCE.VIEW.ASYNC.S ;  /* 0x00000000000073c6 */ /* 0x002e620000000000 */
[----:B--2---:R-:W-:-:S13]  /*1dd0*/  LOP3.LUT P0, RZ, R6, 0x1, RZ, 0xc0, !PT ;  /* 0x0000000106ff7812 */ /* 0x004fda000780c0ff */
[----:B-1----:R-:W-:Y:S01]  /*1de0*/  VOTEU.ANY UP1, P0 ;  /* 0x0000000000ff7886 */ /* 0x002fe20000020100 */
[----:B------:R-:W-:-:S13]  /*1df0*/  PLOP3.LUT P0, PT, PT, PT, UP1, 0x80, 0x8 ;  /* 0x000000000008781c */ /* 0x000fda0003f0f018 */
[----:B------:R-:W-:Y:S02]  /*1e00*/  @P0 LOP3.LUT R0, R5, 0xffff, RZ, 0xc0, !PT ;  /* 0x0000ffff05000812 */ /* 0x000fe400078ec0ff */
[----:B------:R-:W-:Y:S02]  /*1e10*/  @P0 MOV R2, R4 ;  /* 0x0000000400020202 */ /* 0x000fe40000000f00 */
[----:B------:R-:W-:Y:S01]  /*1e20*/  @P0 R2UR UR5, R0 ;  /* 0x00000000000502ca */ /* 0x000fe200000e0000 */
[----:B------:R-:W-:Y:S01]  /*1e30*/  VIADD R0, R3, 0x90 ;  /* 0x0000009003007836 */ /* 0x000fe20000000000 */
[----:B------:R-:W-:Y:S02]  /*1e40*/  @P0 SHF.R.U32.HI R4, RZ, 0x10, R5 ;  /* 0x00000010ff040819 */ /* 0x000fe40000011605 */
[----:B------:R-:W-:Y:S02]  /*1e50*/  @P0 R2UR UR7, R2 ;  /* 0x00000000020702ca */ /* 0x000fe400000e0000 */
[----:B------:R-:W-:-:S02]  /*1e60*/  PRMT R0, RZ, 0x654, R0 ;  /* 0x00000654ff007816 */ /* 0x000fc40000000000 */
[----:B------:R-:W-:Y:S02]  /*1e70*/  @P0 R2UR UR4, R4 ;  /* 0x00000000040402ca */ /* 0x000fe400000e0000 */
[----:B------:R1:W-:Y:S03]  /*1e80*/  SYNCS.ARRIVE.TRANS64.RED.A1T0 RZ, [R0+URZ], RZ ;  /* 0x000000ff00ff79a7 */ /* 0x0003e600081004ff */
[----:B------:R-:W-:-:S04]  /*1e90*/  @UP1 UMOV UR29, UR5 ;  /* 0x00000005001d1c82 */ /* 0x000fc80008000000 */
[----:B------:R-:W-:-:S04]  /*1ea0*/  @UP1 UMOV UR37, UR7 ;  /* 0x0000000700251c82 */ /* 0x000fc80008000000 */
[----:B------:R-:W-:Y:S01]  /*1eb0*/  @UP1 UMOV UR36, UR4 ;  /* 0x0000000400241c82 */ /* 0x000fe20008000000 */
[----:B------:R-:W-:Y:S05]  /*1ec0*/  BRA.U !UP4, `(.L_x_31) ;  /* 0x000000010cd07547 */ /* 0x000fea000b800000 */
[----:B------:R-:W4:Y:S01]  /*1ed0*/  LDCU.128 UR16, c[0x0][0xd10] ;  /* 0x0001a200ff1077ac */ /* 0x000f220008000c00 */
[----:B------:R-:W2:Y:S01]  /*1ee0*/  LDCU UR11, c[0x0][0xd20] ;  /* 0x0001a400ff0b77ac */ /* 0x000ea20008000800 */
[----:B------:R-:W3:Y:S01]  /*1ef0*/  LDCU UR20, c[0x0][0xd0c] ;  /* 0x0001a180ff1477ac */ /* 0x000ee20008000800 */
[----:B------:R-:W1:Y:S01]  /*1f00*/  LDCU.64 UR8, c[0x0][0xd28] ;  /* 0x0001a500ff0877ac */ /* 0x000e620008000a00 */
[----:B----4-:R-:W-:Y:S02]  /*1f10*/  UIMAD.WIDE.U32 UR12, UR39, UR19, URZ ;  /* 0x00000013270c72a5 */ /* 0x010fe4000f8e00ff */
[----:B------:R-:W-:Y:S02]  /*1f20*/  UIMAD.WIDE.U32 UR4, UR40, UR16, URZ ;  /* 0x00000010280472a5 */ /* 0x000fe4000f8e00ff */
[----:B------:R-:W-:Y:S02]  /*1f30*/  UISETP.NE.AND UP0, UPT, UR18, 0x1, UPT ;  /* 0x000000011200788c */ /* 0x000fe4000bf05270 */
[----:B------:R-:W-:Y:S01]  /*1f40*/  UIMAD.WIDE.U32 UR24, UR29, UR19, URZ ;  /* 0x000000131d1872a5 */ /* 0x000fe2000f8e00ff */
[----:B------:R-:W-:-:S02]  /*1f50*/  UMOV UR12, UR13 ;  /* 0x0000000d000c7c82 */ /* 0x000fc40008000000 */
[----:B------:R-:W-:Y:S01]  /*1f60*/  UMOV UR4, UR5 ;  /* 0x0000000500047c82 */ /* 0x000fe20008000000 */
[----:B--2---:R-:W-:Y:S02]  /*1f70*/  USHF.R.U32.HI UR12, URZ, UR11, UR12 ;  /* 0x0000000bff0c7299 */ /* 0x004fe4000801160c */
[----:B---3--:R-:W-:Y:S02]  /*1f80*/  UISETP.NE.AND UP2, UPT, UR20, 0x1, UPT ;  /* 0x000000011400788c */ /* 0x008fe4000bf45270 */
[----:B------:R-:W-:Y:S02]  /*1f90*/  USHF.R.U32.HI UR4, URZ, UR17, UR4 ;  /* 0x00000011ff047299 */ /* 0x000fe40008011604 */
[----:B------:R-:W-:Y:S02]  /*1fa0*/  USEL UR5, UR39, UR12, !UP0 ;  /* 0x0000000c27057287 */ /* 0x000fe4000c000000 */
[----:B------:R-:W-:Y:S02]  /*1fb0*/  USEL UR7, UR40, UR4, !UP2 ;  /* 0x0000000428077287 */ /* 0x000fe4000d000000 */
[----:B-1----:R-:W-:Y:S01]  /*1fc0*/  UIMAD.WIDE.U32 UR12, UR5, UR8, URZ ;  /* 0x00000008050c72a5 */ /* 0x002fe2000f8e00ff */
[----:B------:R-:W-:Y:S01]  /*1fd0*/  UMOV UR4, UR25 ;  /* 0x0000001900047c82 */ /* 0x000fe20008000000 */
[----:B------:R-:W-:-:S02]  /*1fe0*/  UIMAD.WIDE.U32 UR24, UR7, UR8, URZ ;  /* 0x00000008071872a5 */ /* 0x000fc4000f8e00ff */
[----:B------:R-:W-:-:S03]  /*1ff0*/  UIMAD.WIDE.U32 UR22, UR37, UR16, URZ ;  /* 0x00000010251672a5 */ /* 0x000fc6000f8e00ff */
[----:B------:R-:W-:Y:S01]  /*2000*/  UMOV UR12, UR13 ;  /* 0x0000000d000c7c82 */ /* 0x000fe20008000000 */
[----:B------:R-:W-:Y:S02]  /*2010*/  USHF.R.U32.HI UR4, URZ, UR11, UR4 ;  /* 0x0000000bff047299 */ /* 0x000fe40008011604 */
[----:B------:R-:W-:Y:S01]  /*2020*/  @UP3 USHF.R.U32.HI UR5, URZ, UR9, UR12 ;  /* 0x00000009ff053299 */ /* 0x000fe2000801160c */
[----:B------:R-:W-:Y:S01]  /*2030*/  UMOV UR11, UR25 ;  /* 0x00000019000b7c82 */ /* 0x000fe20008000000 */
[----:B------:R-:W-:Y:S01]  /*2040*/  UMOV UR22, UR23 ;  /* 0x0000001700167c82 */ /* 0x000fe20008000000 */
[----:B------:R-:W-:Y:S02]  /*2050*/  @UP3 USHF.R.U32.HI UR7, URZ, UR9, UR11 ;  /* 0x00000009ff073299 */ /* 0x000fe4000801160b */
[----:B------:R-:W-:Y:S02]  /*2060*/  USHF.R.U32.HI UR17, URZ, UR17, UR22 ;  /* 0x00000011ff117299 */ /* 0x000fe40008011616 */
[----:B------:R-:W-:-:S02]  /*2070*/  USEL UR4, UR29, UR4, !UP0 ;  /* 0x000000041d047287 */ /* 0x000fc4000c000000 */
[----:B------:R-:W-:Y:S02]  /*2080*/  UIMAD UR11, UR44, UR5, URZ ;  /* 0x000000052c0b72a4 */ /* 0x000fe4000f8e02ff */
[----:B------:R-:W-:Y:S02]  /*2090*/  USEL UR5, UR37, UR17, !UP2 ;  /* 0x0000001125057287 */ /* 0x000fe4000d000000 */
[----:B------:R-:W-:Y:S02]  /*20a0*/  UIMAD UR16, UR44, UR7, URZ ;  /* 0x000000072c1072a4 */ /* 0x000fe4000f8e02ff */
[----:B------:R-:W-:Y:S02]  /*20b0*/  UISETP.GE.AND UP0, UPT, UR4, UR11, UPT ;  /* 0x0000000b0400728c */ /* 0x000fe4000bf06270 */
[----:B------:R-:W-:Y:S02]  /*20c0*/  UIMAD.WIDE.U32 UR12, UR4, UR8, URZ ;  /* 0x00000008040c72a5 */ /* 0x000fe4000f8e00ff */
[----:B------:R-:W-:-:S02]  /*20d0*/  UISETP.GE.OR UP0, UPT, UR5, UR16, UP0 ;  /* 0x000000100500728c */ /* 0x000fc40008706670 */
[----:B------:R-:W-:Y:S02]  /*20e0*/  UIMAD.WIDE.U32 UR16, UR5, UR8, URZ ;  /* 0x00000008051072a5 */ /* 0x000fe4000f8e00ff */
[----:B------:R-:W-:Y:S01]  /*20f0*/  UIADD3 UR12, UPT, UPT, -UR4, URZ, URZ ;  /* 0x000000ff040c7290 */ /* 0x000fe2000fffe1ff */
[----:B------:R-:W-:Y:S01]  /*2100*/  UMOV UR11, UR13 ;  /* 0x0000000d000b7c82 */ /* 0x000fe20008000000 */
[----:B------:R-:W-:Y:S02]  /*2110*/  UIADD3 UR13, UPT, UPT, -UR5, URZ, URZ ;  /* 0x000000ff050d7290 */ /* 0x000fe4000fffe1ff */
        /* <DEDUP_REMOVED lines=15> */
.L_x_31:
[----:B------:R-:W2:Y:S02]  /*2210*/  LDCU UR4, c[0x0][0xd30] ;  /* 0x0001a600ff0477ac */ /* 0x000ea40008000800 */
[----:B--2---:R-:W-:-:S09]  /*2220*/  UISETP.NE.AND UP0, UPT, UR4, 0x1, UPT ;  /* 0x000000010400788c */ /* 0x004fd2000bf05270 */
[----:B------:R-:W-:Y:S05]  /*2230*/  BRA.U UP0, `(.L_x_32) ;  /* 0x0000000100447547 */ /* 0x000fea000b800000 */
[----:B------:R-:W2:Y:S01]  /*2240*/  LDCU.128 UR16, c[0x0][0xd10] ;  /* 0x0001a200ff1077ac */ /* 0x000ea20008000c00 */
[----:B------:R-:W1:Y:S01]  /*2250*/  LDCU UR11, c[0x0][0xd0c] ;  /* 0x0001a180ff0b77ac */ /* 0x000e620008000800 */
[----:B------:R-:W3:Y:S01]  /*2260*/  LDCU UR12, c[0x0][0xd20] ;  /* 0x0001a400ff0c77ac */ /* 0x000ee20008000800 */
[----:B--2---:R-:W-:Y:S02]  /*2270*/  UIMAD.WIDE.U32 UR8, UR37, UR16, URZ ;  /* 0x00000010250872a5 */ /* 0x004fe4000f8e00ff */
[----:B------:R-:W-:Y:S02]  /*2280*/  UIMAD.WIDE.U32 UR4, UR29, UR19, URZ ;  /* 0x000000131d0472a5 */ /* 0x000fe4000f8e00ff */
[----:B-1----:R-:W-:Y:S02]  /*2290*/  UISETP.NE.AND UP2, UPT, UR11, 0x1, UPT ;  /* 0x000000010b00788c */ /* 0x002fe4000bf45270 */
[----:B------:R-:W-:Y:S01]  /*22a0*/  UISETP.NE.AND UP0, UPT, UR18, 0x1, UPT ;  /* 0x000000011200788c */ /* 0x000fe2000bf05270 */
[----:B------:R-:W-:-:S02]  /*22b0*/  UMOV UR7, UR9 ;  /* 0x0000000900077c82 */ /* 0x000fc40008000000 */
[----:B------:R-:W-:Y:S01]  /*22c0*/  UMOV UR4, UR5 ;  /* 0x0000000500047c82 */ /* 0x000fe20008000000 */
[----:B------:R-:W-:Y:S02]  /*22d0*/  USHF.R.U32.HI UR7, URZ, UR17, UR7 ;  /* 0x00000011ff077299 */ /* 0x000fe40008011607 */
[----:B---3--:R-:W-:Y:S02]  /*22e0*/  USHF.R.U32.HI UR4, URZ, UR12, UR4 ;  /* 0x0000000cff047299 */ /* 0x008fe40008011604 */
[----:B------:R-:W-:Y:S02]  /*22f0*/  USEL UR5, UR37, UR7, !UP2 ;  /* 0x0000000725057287 */ /* 0x000fe4000d000000 */
[----:B------:R-:W-:-:S04]  /*2300*/  USEL UR4, UR29, UR4, !UP0 ;  /* 0x000000041d047287 */ /* 0x000fc8000c000000 */
[----:B------:R-:W-:Y:S02]  /*2310*/  UIADD3 UR7, UPT, UPT, UR5, -UR4, URZ ;  /* 0x8000000405077290 */ /* 0x000fe4000fffe0ff */
[----:B------:R-:W-:Y:S02]  /*2320*/  UIADD3 UR4, UPT, UPT, -UR5, UR4, URZ ;  /* 0x0000000405047290 */ /* 0x000fe4000fffe1ff */
[----:B------:R-:W-:Y:S02]  /*2330*/  UIMAD UR29, UR7, UR18, UR29 ;  /* 0x00000012071d72a4 */ /* 0x000fe4000f8e021d */
[----:B------:R-:W-:-:S12]  /*2340*/  UIMAD UR37, UR4, UR11, UR37 ;  /* 0x0000000b042572a4 */ /* 0x000fd8000f8e0225 */
.L_x_32:
[----:B------:R-:W-:Y:S01]  /*2350*/  VIADD R11, R11, 0x1 ;  /* 0x000000010b0b7836 */ /* 0x000fe20000000000 */
[----:B------:R-:W-:Y:S01]  /*2360*/  PLOP3.LUT P1, PT, PT, PT, PT, 0x80, 0x8 ;  /* 0x000000000008781c */ /* 0x000fe20003f2f070 */
[----:B------:R-:W-:Y:S02]  /*2370*/  UIADD3 UR25, UPT, UPT, UR29, UR41, URZ ;  /* 0x000000291d197290 */ /* 0x000fe4000fffe0ff */
[----:B------:R-:W-:Y:S01]  /*2380*/  UIADD3 UR11, UPT, UPT, UR37, UR46, URZ ;  /* 0x0000002e250b7290 */ /* 0x000fe2000fffe0ff */
[----:B------:R-:W-:-:S04]  /*2390*/  ISETP.NE.AND P0, PT, R11, 0x2, PT ;  /* 0x000000020b00780c */ /* 0x000fc80003f05270 */
[----:B------:R-:W-:Y:S02]  /*23a0*/  SEL R3, RZ, 0x1, P0 ;  /* 0x00000001ff037807 */ /* 0x000fe40000000000 */
[----:B------:R-:W-:Y:S02]  /*23b0*/  SEL R11, R11, RZ, P0 ;  /* 0x000000ff0b0b7207 */ /* 0x000fe40000000000 */
[----:B------:R-:W-:Y:S01]  /*23c0*/  LOP3.LUT R10, R10, R3, RZ, 0x3c, !PT ;  /* 0x000000030a0a7212 */ /* 0x000fe200078e3cff */
[----:B------:R-:W-:Y:S06]  /*23d0*/  BRA.U UP1, `(.L_x_33) ;  /* 0xfffffff501007547 */ /* 0x000fec000b83ffff */
[----:B------:R-:W-:Y:S01]  /*23e0*/  UIADD3 UR7, UPT, UPT, UR6, 0x20, URZ ;  /* 0x0000002006077890 */ /* 0x000fe2000fffe0ff */
[----:B------:R-:W-:-:S03]  /*23f0*/  SHF.L.U32 R3, R12, 0x1f, RZ ;  /* 0x0000001f0c037819 */ /* 0x000fc600000006ff */
[----:B------:R-:W-:-:S09]  /*2400*/  ULEA UR4, UR14, UR7, 0x3 ;  /* 0x000000070e047291 */ /* 0x000fd2000f8e18ff */
[----:B------:R-:W2:Y:S02]  /*2410*/  SYNCS.PHASECHK.TRANS64.TRYWAIT P0, [UR4], R3 ;  /* 0x00000003ff0075a7 */ /* 0x000ea40008001104 */
[----:B--2---:R-:W-:Y:S05]  /*2420*/  @!P0 BRA `(.L_x_34) ;  /* 0x000000cc00a08947 */ /* 0x004fea0003800000 */
.L_x_181:
[----:B------:R-:W-:-:S04]  /*2430*/  UIADD3 UR4, UPT, UPT, UR14, 0x1, URZ ;  /* 0x000000010e047890 */ /* 0x000fc8000fffe0ff */
[----:B------:R-:W-:-:S04]  /*2440*/  UISETP.NE.AND UP0, UPT, UR4, 0x4, UPT ;  /* 0x000000040400788c */ /* 0x000fc8000bf05270 */
[----:B------:R-:W-:Y:S02]  /*2450*/  USEL UR6, URZ, 0x1, UP0 ;  /* 0x00000001ff067887 */ /* 0x000fe40008000000 */
[----:B------:R-:W-:-:S04]  /*2460*/  USEL UR4, UR4, URZ, UP0 ;  /* 0x000000ff04047287 */ /* 0x000fc80008000000 */
[----:B------:R-:W-:Y:S01]  /*2470*/  ULEA UR5, UR4, UR7, 0x3 ;  /* 0x0000000704057291 */ /* 0x000fe2000f8e18ff */
[----:B------:R-:W-:-:S04]  /*2480*/  LOP3.LUT R2, R12, UR6, RZ, 0x3c, !PT ;  /* 0x000000060c027c12 */ /* 0x000fc8000f8e3cff */
[----:B-1----:R-:W-:-:S04]  /*2490*/  SHF.L.U32 R3, R2, 0x1f, RZ ;  /* 0x0000001f02037819 */ /* 0x002fc800000006ff */
[----:B------:R-:W1:Y:S02]  /*24a0*/  SYNCS.PHASECHK.TRANS64.TRYWAIT P0, [UR5], R3 ;  /* 0x00000003ff0075a7 */ /* 0x000e640008001105 */
[----:B-1----:R-:W-:Y:S05]  /*24b0*/  @!P0 BRA `(.L_x_35) ;  /* 0x000000cc00948947 */ /* 0x002fea0003800000 */
.L_x_183:
        /* <DEDUP_REMOVED lines=9> */
.L_x_185:
[----:B------:R-:W-:-:S04]  /*2550*/  UIADD3 UR4, UPT, UPT, UR4, 0x1, URZ ;  /* 0x0000000104047890 */ /* 0x000fc8000fffe0ff */
[----:B------:R-:W-:-:S04]  /*2560*/  UISETP.NE.AND UP0, UPT, UR4, 0x4, UPT ;  /* 0x000000040400788c */ /* 0x000fc8000bf05270 */
[----:B------:R-:W-:Y:S02]  /*2570*/  USEL UR5, URZ, 0x1, UP0 ;  /* 0x00000001ff057887 */ /* 0x000fe40008000000 */
[----:B------:R-:W-:-:S04]  /*2580*/  USEL UR4, UR4, URZ, UP0 ;  /* 0x000000ff04047287 */ /* 0x000fc80008000000 */
[----:B------:R-:W-:Y:S01]  /*2590*/  ULEA UR4, UR4, UR7, 0x3 ;  /* 0x0000000704047291 */ /* 0x000fe2000f8e18ff */
[----:B-1----:R-:W-:-:S04]  /*25a0*/  LOP3.LUT R3, R2, UR5, RZ, 0x3c, !PT ;  /* 0x0000000502037c12 */ /* 0x002fc8000f8e3cff */
[----:B------:R-:W-:Y:S01]  /*25b0*/  SHF.L.U32 R3, R3, 0x1f, RZ ;  /* 0x0000001f03037819 */ /* 0x000fe200000006ff */
[----:B------:R-:W-:-:S07]  /*25c0*/  IMAD.U32 R0, RZ, RZ, UR4 ;  /* 0x00000004ff007e24 */ /* 0x000fce000f8e00ff */
.L_x_37:
[----:B-1----:R1:W2:Y:S02]  /*25d0*/  SYNCS.PHASECHK.TRANS64.TRYWAIT P0, [R0+URZ], R3 ;  /* 0x00000003000075a7 */ /* 0x0022a400080011ff */
[----:B--2---:R-:W-:Y:S05]  /*25e0*/  @!P0 NANOSLEEP.SYNCS 0x989680 ;  /* 0x009896800000895d */ /* 0x004fea0003900000 */
[----:B------:R-:W2:Y:S02]  /*25f0*/  @!P0 SYNCS.PHASECHK.TRANS64 P0, [R0+URZ], R3 ;  /* 0x00000003000085a7 */ /* 0x000ea400080010ff */
[----:B--234-:R-:W-:Y:S05]  /*2600*/  @P0 EXIT ;  /* 0x000000000000094d */ /* 0x01cfea0003800000 */
[----:B------:R-:W-:Y:S05]  /*2610*/  BRA `(.L_x_37) ;  /* 0xfffffffc00ec7947 */ /* 0x000fea000383ffff */
.L_x_22:
[----:B------:R-:W-:-:S04]  /*2620*/  UISETP.NE.AND UP0, UPT, UR38, URZ, UPT ;  /* 0x000000ff2600728c */ /* 0x000fc8000bf05270 */
[----:B------:R-:W-:-:S09]  /*2630*/  UISETP.NE.OR UP0, UPT, UR20, 0x1, UP0 ;  /* 0x000000011400788c */ /* 0x000fd20008705670 */
[----:B------:R-:W-:Y:S05]  /*2640*/  BRA.U UP0, `(.L_x_38) ;  /* 0x0000000500487547 */ /* 0x000fea000b800000 */
[----:B------:R-:W-:Y:S01]  /*2650*/  ISETP.GE.U32.AND P2, PT, R2, 0x2, PT ;  /* 0x000000020200780c */ /* 0x000fe20003f46070 */
[----:B------:R-:W-:Y:S01]  /*2660*/  IMAD.MOV.U32 R12, RZ, RZ, 0x1 ;  /* 0x00000001ff0c7424 */ /* 0x000fe200078e00ff */
[----:B------:R-:W-:Y:S02]  /*2670*/  CS2R R10, SRZ ;  /* 0x00000000000a7805 */ /* 0x000fe4000001ff00 */
[----:B------:R-:W-:Y:S01]  /*2680*/  CS2R R8, SRZ ;  /* 0x0000000000087805 */ /* 0x000fe2000001ff00 */
[----:B------:R-:W-:Y:S01]  /*2690*/  UMOV UR6, 0x400 ;  /* 0x0000040000067882 */ /* 0x000fe20000000000 */
[----:B------:R-:W-:Y:S01]  /*26a0*/  UMOV UR5, URZ ;  /* 0x000000ff00057c82 */ /* 0x000fe20008000000 */
[----:B------:R-:W-:-:S12]  /*26b0*/  ULEA UR6, UR38, UR6, 0x18 ;  /* 0x0000000626067291 */ /* 0x000fd8000f8ec0ff */
.L_x_42:
[----:B------:R-:W-:Y:S02]  /*26c0*/  LEA R0, R8, UR6, 0x3 ;  /* 0x0000000608007c11 */ /* 0x000fe4000f8e18ff */
[----:B------:R-:W-:-:S03]  /*26d0*/  SHF.L.U32 R5, R9, 0x1f, RZ ;  /* 0x0000001f09057819 */ /* 0x000fc600000006ff */
[----:B------:R-:W-:Y:S01]  /*26e0*/  VIADD R4, R0, 0xc0 ;  /* 0x000000c000047836 */ /* 0x000fe20000000000 */
[----:B------:R-:W1:Y:S02]  /*26f0*/  SYNCS.PHASECHK.TRANS64.TRYWAIT P0, [R0+URZ+0xb0], R5 ;  /* 0x0000b005000075a7 */ /* 0x000e6400080011ff */
[----:B-1----:R-:W-:Y:S05]  /*2700*/  @!P0 BRA `(.L_x_39) ;  /* 0x000000cc00308947 */ /* 0x002fea0003800000 */
.L_x_186:
[----:B------:R-:W-:Y:S01]  /*2710*/  ULEA UR4, UR5, UR6, 0x3 ;  /* 0x0000000605047291 */ /* 0x000fe2000f8e18ff */
[----:B------:R-:W-:Y:S02]  /*2720*/  PRMT R4, RZ, 0x654, R4 ;  /* 0x00000654ff047816 */ /* 0x000fe40000000004 */
[----:B-1----:R-:W-:Y:S01]  /*2730*/  SHF.L.U32 R5, R12, 0x1f, RZ ;  /* 0x0000001f0c057819 */ /* 0x002fe200000006ff */
[----:B------:R-:W-:Y:S01]  /*2740*/  UIADD3 UR7, UPT, UPT, UR4, 0x80, URZ ;  /* 0x0000008004077890 */ /* 0x000fe2000fffe0ff */
[----:B------:R1:W-:Y:S05]  /*2750*/  SYNCS.ARRIVE.TRANS64.RED.A1T0 RZ, [R4+URZ], RZ ;  /* 0x000000ff04ff79a7 */ /* 0x0003ea00081004ff */
[----:B------:R-:W-:Y:S01]  /*2760*/  IMAD.U32 R7, RZ, RZ, UR7 ;  /* 0x00000007ff077e24 */ /* 0x000fe2000f8e00ff */
[----:B------:R-:W2:Y:S04]  /*2770*/  SYNCS.PHASECHK.TRANS64.TRYWAIT P0, [UR4+0x90], R5 ;  /* 0x00009005ff0075a7 */ /* 0x000ea80008001104 */
[----:B------:R-:W-:Y:S01]  /*2780*/  PRMT R6, R2, 0x654, R7 ;  /* 0x0000065402067816 */ /* 0x000fe20000000007 */
[----:B-1----:R-:W-:Y:S01]  /*2790*/  @!P2 IMAD.MOV.U32 R4, RZ, RZ, 0x10 ;  /* 0x00000010ff04a424 */ /* 0x002fe200078e00ff */
[----:B--2---:R-:W-:Y:S06]  /*27a0*/  @!P0 BRA `(.L_x_40) ;  /* 0x000000cc001c8947 */ /* 0x004fec0003800000 */
.L_x_188:
[----:B------:R-:W-:Y:S01]  /*27b0*/  ULEA UR8, UR5, UR6, 0x4 ;  /* 0x0000000605087291 */ /* 0x000fe2000f8e20ff */
[----:B------:R-:W-:Y:S01]  /*27c0*/  SEL R3, R6, R3, !P2 ;  /* 0x0000000306037207 */ /* 0x000fe20005000000 */
[----:B------:R-:W-:Y:S01]  /*27d0*/  UIADD3 UR9, UPT, UPT, UR4, 0x80, URZ ;  /* 0x0000008004097890 */ /* 0x000fe2000fffe0ff */
[----:B-1----:R-:W-:Y:S01]  /*27e0*/  LEA R0, R11, UR6, 0x3 ;  /* 0x000000060b007c11 */ /* 0x002fe2000f8e18ff */
[----:B------:R-:W-:Y:S01]  /*27f0*/  UIADD3 UR8, UPT, UPT, UR8, 0xe0, URZ ;  /* 0x000000e008087890 */ /* 0x000fe2000fffe0ff */
[----:B------:R-:W-:Y:S01]  /*2800*/  SHF.L.U32 R5, R10, 0x1f, RZ ;  /* 0x0000001f0a057819 */ /* 0x000fe200000006ff */
[----:B------:R1:W-:Y:S01]  /*2810*/  @!P2 SYNCS.ARRIVE.TRANS64.RED RZ, [R3+URZ], R4 ;  /* 0x0000000403ffa9a7 */ /* 0x0003e200080004ff */
[----:B------:R-:W-:Y:S01]  /*2820*/  UIADD3 UR4, UPT, UPT, UR5, 0x1, URZ ;  /* 0x0000000105047890 */ /* 0x000fe2000fffe0ff */
[----:B------:R-:W-:-:S03]  /*2830*/  VIADD R8, R8, 0x1 ;  /* 0x0000000108087836 */ /* 0x000fc60000000000 */
[----:B------:R-:W-:Y:S02]  /*2840*/  UISETP.NE.AND UP0, UPT, UR4, 0x2, UPT ;  /* 0x000000020400788c */ /* 0x000fe4000bf05270 */
[----:B------:R-:W-:Y:S06]  /*2850*/  UGETNEXTWORKID.BROADCAST [UR8], [UR9] ;  /* 0x00000000080073ca */ /* 0x000fec0008000100 */
[----:B------:R-:W-:Y:S01]  /*2860*/  USEL UR7, URZ, 0x1, UP0 ;  /* 0x00000001ff077887 */ /* 0x000fe20008000000 */
[----:B------:R-:W-:Y:S01]  /*2870*/  ISETP.NE.AND P0, PT, R8, 0x2, PT ;  /* 0x000000020800780c */ /* 0x000fe20003f05270 */
[----:B------:R-:W-:Y:S01]  /*2880*/  USEL UR5, UR4, URZ, UP0 ;  /* 0x000000ff04057287 */ /* 0x000fe20008000000 */
[----:B------:R-:W2:Y:S03]  /*2890*/  SYNCS.PHASECHK.TRANS64.TRYWAIT P1, [R0+URZ+0x80], R5 ;  /* 0x00008005000075a7 */ /* 0x000ea600080211ff */
[----:B------:R-:W-:Y:S01]  /*28a0*/  LOP3.LUT R12, R12, UR7, RZ, 0x3c, !PT ;  /* 0x000000070c0c7c12 */ /* 0x000fe2000f8e3cff */
[----:B-12---:R-:W-:Y:S07]  /*28b0*/  @!P1 BRA `(.L_x_41) ;  /* 0x000000c800f09947 */ /* 0x006fee0003800000 */
.L_x_189:
[C---:B------:R-:W-:Y:S01]  /*28c0*/  LEA R4, R11.reuse, UR6, 0x4 ;  /* 0x000000060b047c11 */ /* 0x040fe2000f8e20ff */
[----:B-1----:R-:W-:Y:S01]  /*28d0*/  VIADD R0, R0, 0x90 ;  /* 0x0000009000007836 */ /* 0x002fe20000000000 */
[----:B------:R-:W-:Y:S01]  /*28e0*/  SEL R8, R8, RZ, P0 ;  /* 0x000000ff08087207 */ /* 0x000fe20000000000 */
[----:B------:R-:W-:-:S03]  /*28f0*/  VIADD R11, R11, 0x1 ;  /* 0x000000010b0b7836 */ /* 0x000fc60000000000 */
[----:B------:R-:W1:Y:S01]  /*2900*/  LDS.128 R4, [R4+0xe0] ;  /* 0x0000e00004047984 */ /* 0x000e620000000c00 */
[----:B------:R-:W-:Y:S02]  /*2910*/  PRMT R0, RZ, 0x654, R0 ;  /* 0x00000654ff007816 */ /* 0x000fe40000000000 */
[C---:B------:R-:W-:Y:S01]  /*2920*/  ISETP.NE.AND P1, PT, R11.reuse, 0x2, PT ;  /* 0x000000020b00780c */ /* 0x040fe20003f25270 */
[----:B------:R-:W-:Y:S01]  /*2930*/  @!PT LDS RZ, [RZ] ;  /* 0x00000000fffff984 */ /* 0x000fe20000000800 */
[----:B------:R-:W-:Y:S01]  /*2940*/  @!PT LDS RZ, [RZ] ;  /* 0x00000000fffff984 */ /* 0x000fe20000000800 */
[----:B------:R-:W-:Y:S01]  /*2950*/  @!PT LDS RZ, [RZ] ;  /* 0x00000000fffff984 */ /* 0x000fe20000000800 */
[----:B------:R-:W-:Y:S01]  /*2960*/  @!PT LDS RZ, [RZ] ;  /* 0x00000000fffff984 */ /* 0x000fe20000000800 */
[----:B------:R2:W-:Y:S06]  /*2970*/  MEMBAR.ALL.CTA ;  /* 0x0000000000007992 */ /* 0x0005ec0000008000 */
[----:B--2---:R-:W2:Y:S01]  /*2980*/  FENCE.VIEW.ASYNC.S ;  /* 0x00000000000073c6 */ /* 0x004ea20000000000 */
[----:B------:R-:W-:Y:S01]  /*2990*/  SEL R11, R11, RZ, P1 ;  /* 0x000000ff0b0b7207 */ /* 0x000fe20000800000 */
[----:B--2---:R2:W-:Y:S01]  /*29a0*/  SYNCS.ARRIVE.TRANS64.RED.A1T0 RZ, [R0+URZ], RZ ;  /* 0x000000ff00ff79a7 */ /* 0x0045e200081004ff */
[----:B-1----:R-:W-:-:S02]  /*29b0*/  LOP3.LUT P3, RZ, R6, 0x1, RZ, 0xc0, !PT ;  /* 0x0000000106ff7812 */ /* 0x002fc4000786c0ff */
[----:B------:R-:W-:-:S04]  /*29c0*/  SEL R5, RZ, 0x1, P1 ;  /* 0x00000001ff057807 */ /* 0x000fc80000800000 */
[----:B------:R-:W-:Y:S02]  /*29d0*/  LOP3.LUT R10, R10, R5, RZ, 0x3c, !PT ;  /* 0x000000050a0a7212 */ /* 0x000fe400078e3cff */
[----:B--2---:R-:W-:-:S04]  /*29e0*/  SEL R0, RZ, 0x1, P0 ;  /* 0x00000001ff007807 */ /* 0x004fc80000000000 */
[----:B------:R-:W-:Y:S01]  /*29f0*/  LOP3.LUT R9, R9, R0, RZ, 0x3c, !PT ;  /* 0x0000000009097212 */ /* 0x000fe200078e3cff */
[----:B------:R-:W-:Y:S06]  /*2a00*/  @P3 BRA `(.L_x_42) ;  /* 0xfffffffc002c3947 */ /* 0x000fec000383ffff */
[----:B------:R-:W-:Y:S01]  /*2a10*/  ULEA UR4, UR5, UR6, 0x3 ;  /* 0x0000000605047291 */ /* 0x000fe2000f8e18ff */
[----:B------:R-:W-:-:S08]  /*2a20*/  SHF.L.U32 R3, R12, 0x1f, RZ ;  /* 0x0000001f0c037819 */ /* 0x000fd000000006ff */
[----:B------:R-:W1:Y:S02]  /*2a30*/  SYNCS.PHASECHK.TRANS64 P0, [UR4+0x90], R3 ;  /* 0x00009003ff0075a7 */ /* 0x000e640008001004 */
[----:B-1----:R-:W-:Y:S05]  /*2a40*/  @P0 BRA `(.L_x_43) ;  /* 0x0000000000080947 */ /* 0x002fea0003800000 */
[----:B------:R-:W1:Y:S02]  /*2a50*/  SYNCS.PHASECHK.TRANS64.TRYWAIT P0, [UR4+0x90], R3 ;  /* 0x00009003ff0075a7 */ /* 0x000e640008001104 */
[----:B-1----:R-:W-:Y:S05]  /*2a60*/  @!P0 BRA `(.L_x_44) ;  /* 0x000000c800988947 */ /* 0x002fea0003800000 */
.L_x_43:
[----:B------:R-:W-:-:S04]  /*2a70*/  UIADD3 UR7, UPT, UPT, UR5, 0x1, URZ ;  /* 0x0000000105077890 */ /* 0x000fc8000fffe0ff */
[----:B------:R-:W-:-:S04]  /*2a80*/  UISETP.NE.AND UP0, UPT, UR7, 0x2, UPT ;  /* 0x000000020700788c */ /* 0x000fc8000bf05270 */
[----:B------:R-:W-:Y:S02]  /*2a90*/  USEL UR8, URZ, 0x1, UP0 ;  /* 0x00000001ff087887 */ /* 0x000fe40008000000 */
[----:B------:R-:W-:-:S04]  /*2aa0*/  USEL UR7, UR7, URZ, UP0 ;  /* 0x000000ff07077287 */ /* 0x000fc80008000000 */
[----:B------:R-:W-:Y:S01]  /*2ab0*/  ULEA UR7, UR7, UR6, 0x3 ;  /* 0x0000000607077291 */ /* 0x000fe2000f8e18ff */
[----:B-1----:R-:W-:-:S04]  /*2ac0*/  LOP3.LUT R3, R12, UR8, RZ, 0x3c, !PT ;  /* 0x000000080c037c12 */ /* 0x002fc8000f8e3cff */
[----:B------:R-:W-:-:S04]  /*2ad0*/  SHF.L.U32 R0, R3, 0x1f, RZ ;  /* 0x0000001f03007819 */ /* 0x000fc800000006ff */
[----:B------:R-:W1:Y:S02]  /*2ae0*/  SYNCS.PHASECHK.TRANS64 P0, [UR7+0x90], R0 ;  /* 0x00009000ff0075a7 */ /* 0x000e640008001007 */
[----:B-1----:R-:W-:Y:S05]  /*2af0*/  @P0 EXIT ;  /* 0x000000000000094d */ /* 0x002fea0003800000 */
[----:B------:R-:W-:Y:S02]  /*2b00*/  SHF.L.U32 R3, R3, 0x1f, RZ ;  /* 0x0000001f03037819 */ /* 0x000fe400000006ff */
[----:B------:R-:W-:-:S07]  /*2b10*/  MOV R0, UR7 ;  /* 0x0000000700007c02 */ /* 0x000fce0008000f00 */
.L_x_45:
[----:B-1----:R1:W2:Y:S02]  /*2b20*/  SYNCS.PHASECHK.TRANS64.TRYWAIT P0, [R0+URZ+0x90], R3 ;  /* 0x00009003000075a7 */ /* 0x0022a400080011ff */
[----:B--2---:R-:W-:Y:S05]  /*2b30*/  @!P0 NANOSLEEP.SYNCS 0x989680 ;  /* 0x009896800000895d */ /* 0x004fea0003900000 */
[----:B------:R-:W2:Y:S02]  /*2b40*/  @!P0 SYNCS.PHASECHK.TRANS64 P0, [R0+URZ+0x90], R3 ;  /* 0x00009003000085a7 */ /* 0x000ea400080010ff */
[----:B--2---:R-:W-:Y:S05]  /*2b50*/  @P0 EXIT ;  /* 0x000000000000094d */ /* 0x004fea0003800000 */
[----:B------:R-:W-:Y:S05]  /*2b60*/  BRA `(.L_x_45) ;  /* 0xfffffffc00ec7947 */ /* 0x000fea000383ffff */
.L_x_38:
[----:B------:R-:W-:Y:S05]  /*2b70*/  BRA.U UP5, `(.L_x_46) ;  /* 0x0000000d056c7547 */ /* 0x000fea000b800000 */
[----:B------:R-:W-:Y:S01]  /*2b80*/  UMOV UR4, 0x40 ;  /* 0x0000004000047882 */ /* 0x000fe20000000000 */
[----:B------:R-:W-:Y:S01]  /*2b90*/  NOP ;  /* 0x0000000000007918 */ /* 0x000fe20000000000 */
[----:B------:R-:W-:Y:S01]  /*2ba0*/  ULEA UR5, UR38, UR4, 0x18 ;  /* 0x0000000426057291 */ /* 0x000fe2000f8ec0ff */
[----:B------:R-:W-:Y:S02]  /*2bb0*/  UMOV UR6, 0x400 ;  /* 0x0000040000067882 */ /* 0x000fe40000000000 */
[----:B------:R-:W-:-:S06]  /*2bc0*/  ULEA UR6, UR38, UR6, 0x18 ;  /* 0x0000000626067291 */ /* 0x000fcc000f8ec0ff */
[----:B------:R-:W1:Y:S02]  /*2bd0*/  LDS.U8 R0, [UR5+0x1c] ;  /* 0x00001c05ff007984 */ /* 0x000e640008000000 */
[----:B-1----:R-:W-:-:S13]  /*2be0*/  ISETP.NE.AND P0, PT, R0, RZ, PT ;  /* 0x000000ff0000720c */ /* 0x002fda0003f05270 */
[----:B------:R-:W-:Y:S05]  /*2bf0*/  @P0 BRA `(.L_x_47) ;  /* 0x0000000000580947 */ /* 0x000fea0003800000 */
[----:B------:R-:W-:-:S13]  /*2c00*/  ELECT P0, URZ, PT ;  /* 0x0000000000ff782f */ /* 0x000fda0003800000 */
[----:B------:R-:W-:Y:S05]  /*2c10*/  @!P0 BRA `(.L_x_48) ;  /* 0x0000000000608947 */ /* 0x000fea0003800000 */
[----:B------:R-:W-:Y:S01]  /*2c20*/  UMOV UR4, 0x10 ;  /* 0x0000001000047882 */ /* 0x000fe20000000000 */
[----:B------:R-:W-:Y:S01]  /*2c30*/  HFMA2 R0, -RZ, RZ, 0, 5.9604644775390625e-08 ;  /* 0x00000001ff007431 */ /* 0x000fe200000001ff */
[----:B------:R-:W-:-:S03]  /*2c40*/  MOV R2, 0xffff ;  /* 0x0000ffff00027802 */ /* 0x000fc60000000f00 */
[----:B------:R-:W-:Y:S04]  /*2c50*/  DEPBAR.LE SB1, 0x36 ;  /* 0x00009d800000791a */ /* 0x000fe80000000000 */
[----:B------:R-:W1:Y:S02]  /*2c60*/  UTCATOMSWS.FIND_AND_SET.ALIGN UP0, UR4, UR4 ;  /* 0x00000004000475e3 */ /* 0x000e640008000800 */
[----:B-1----:R-:W-:Y:S01]  /*2c70*/  MOV R5, UR4 ;  /* 0x0000000400057c02 */ /* 0x002fe20008000f00 */
[----:B------:R-:W-:Y:S06]  /*2c80*/  BRA.U UP0, `(.L_x_49) ;  /* 0x0000000100187547 */ /* 0x000fec000b800000 */
.L_x_50:
[----:B------:R-:W-:Y:S05]  /*2c90*/  NANOSLEEP 0x64 ;  /* 0x000000640000795d */ /* 0x000fea0003800000 */
[----:B------:R-:W-:-:S05]  /*2ca0*/  UMOV UR4, 0x10 ;  /* 0x0000001000047882 */ /* 0x000fca0000000000 */
[----:B------:R-:W-:Y:S04]  /*2cb0*/  DEPBAR.LE SB1, 0x36 ;  /* 0x00009d800000791a */ /* 0x000fe80000000000 */
[----:B------:R-:W1:Y:S02]  /*2cc0*/  UTCATOMSWS.FIND_AND_SET.ALIGN UP0, UR4, UR4 ;  /* 0x00000004000475e3 */ /* 0x000e640008000800 */
[----:B-1----:R-:W-:Y:S01]  /*2cd0*/  MOV R5, UR4 ;  /* 0x0000000400057c02 */ /* 0x002fe20008000f00 */
[----:B------:R-:W-:Y:S05]  /*2ce0*/  BRA.U !UP0, `(.L_x_50) ;  /* 0xfffffffd08e87547 */ /* 0x000fea000b83ffff */
.L_x_49:
[-C--:B------:R-:W-:Y:S02]  /*2cf0*/  SHF.L.U32 R2, R2, R5.reuse, RZ ;  /* 0x0000000502027219 */ /* 0x080fe400000006ff */
[----:B------:R-:W-:Y:S01]  /*2d00*/  SHF.L.U32 R0, R0, R5, RZ ;  /* 0x0000000500007219 */ /* 0x000fe200000006ff */
[----:B------:R-:W-:Y:S02]  /*2d10*/  IMAD.SHL.U32 R5, R5, 0x20, RZ ;  /* 0x0000002005057824 */ /* 0x000fe400078e00ff */
[----:B------:R1:W-:Y:S04]  /*2d20*/  ATOMS.OR RZ, [UR5+0x14], R2 ;  /* 0x00001402ffff798c */ /* 0x0003e8000b000005 */
[----:B------:R1:W-:Y:S04]  /*2d30*/  ATOMS.OR RZ, [UR5+0x18], R0 ;  /* 0x00001800ffff798c */ /* 0x0003e8000b000005 */
[----:B------:R1:W-:Y:S01]  /*2d40*/  STS [UR6+0x100], R5 ;  /* 0x00010005ff007988 */ /* 0x0003e20008000806 */
[----:B------:R-:W-:Y:S05]  /*2d50*/  BRA `(.L_x_48) ;  /* 0x0000000000107947 */ /* 0x000fea0003800000 */
.L_x_47:
[----:B------:R-:W-:Y:S02]  /*2d60*/  MOV R0, 0xffffffff ;  /* 0xffffffff00007802 */ /* 0x000fe40000000f00 */
[----:B------:R-:W-:-:S03]  /*2d70*/  MOV R4, 0x2da0 ;  /* 0x00002da000047802 */ /* 0x000fc60000000f00 */
[----:B------:R1:W-:Y:S04]  /*2d80*/  STS [UR6+0x100], R0 ;  /* 0x00010000ff007988 */ /* 0x0003e80008000806 */
[----:B-1---5:R-:W-:Y:S05]  /*2d90*/  CALL.REL.NOINC `($__internal_1_$__cuda_sm10x_tcgen05_guardrail_trap_phase_invalid_during_alloc) ;  /* 0x000000d000347944 */ /* 0x022fea0003c00000 */
.L_x_48:
[----:B------:R-:W-:Y:S05]  /*2da0*/  WARPSYNC.ALL ;  /* 0x0000000000007948 */ /* 0x000fea0003800000 */
[----:B------:R-:W2:Y:S01]  /*2db0*/  S2UR UR16, SR_CgaCtaId ;  /* 0x00000000001079c3 */ /* 0x000ea20000008800 */
[----:B------:R-:W-:Y:S01]  /*2dc0*/  UMOV UR4, 0x400 ;  /* 0x0000040000047882 */ /* 0x000fe20000000000 */
[----:B------:R-:W-:-:S06]  /*2dd0*/  NOP ;  /* 0x0000000000007918 */ /* 0x000fcc0000000000 */
[----:B------:R-:W-:Y:S06]  /*2de0*/  BAR.ARV 0x6, 0xa0 ;  /* 0x0182800000007b1d */ /* 0x000fec0000002000 */
[----:B------:R-:W3:Y:S01]  /*2df0*/  LDCU UR8, c[0x0][0x38c] ;  /* 0x00007180ff0877ac */ /* 0x000ee20008000800 */
[----:B------:R-:W-:Y:S01]  /*2e00*/  LOP3.LUT R3, R3, 0xffff, RZ, 0xc0, !PT ;  /* 0x0000ffff03037812 */ /* 0x000fe200078ec0ff */
[----:B------:R-:W-:Y:S01]  /*2e10*/  IMAD.MOV.U32 R9, RZ, RZ, RZ ;  /* 0x000000ffff097224 */ /* 0x000fe200078e00ff */
[----:B------:R-:W-:Y:S02]  /*2e20*/  UISETP.LT.AND UP0, UPT, UR34, 0x1, UPT ;  /* 0x000000012200788c */ /* 0x000fe4000bf01270 */
[----:B------:R-:W-:Y:S01]  /*2e30*/  R2UR UR27, R3 ;  /* 0x00000000031b72ca */ /* 0x000fe200000e0000 */
[----:B------:R-:W-:Y:S01]  /*2e40*/  IMAD.MOV.U32 R8, RZ, RZ, 0x1 ;  /* 0x00000001ff087424 */ /* 0x000fe200078e00ff */
[----:B-1----:R-:W-:Y:S01]  /*2e50*/  CS2R R2, SRZ ;  /* 0x0000000000027805 */ /* 0x002fe2000001ff00 */
[----:B------:R-:W-:Y:S01]  /*2e60*/  UMOV UR21, URZ ;  /* 0x000000ff00157c82 */ /* 0x000fe20008000000 */
[----:B--2---:R-:W-:-:S02]  /*2e70*/  ULEA UR16, UR16, UR4, 0x18 ;  /* 0x0000000410107291 */ /* 0x004fc4000f8ec0ff */
[----:B------:R-:W-:Y:S02]  /*2e80*/  USEL UR4, UR34, 0x1, !UP0 ;  /* 0x0000000122047887 */ /* 0x000fe4000c000000 */
[----:B------:R-:W-:Y:S02]  /*2e90*/  UIADD3 UR6, UPT, UPT, UR16, 0xc400, URZ ;  /* 0x0000c40010067890 */ /* 0x000fe4000fffe0ff */
[----:B------:R-:W-:Y:S02]  /*2ea0*/  UIADD3 UR5, UPT, UPT, UR16, 0x14400, URZ ;  /* 0x0001440010057890 */ /* 0x000fe4000fffe0ff */
[----:B------:R-:W-:Y:S01]  /*2eb0*/  USHF.R.U32.HI UR6, URZ, 0x4, UR6 ;  /* 0x00000004ff067899 */ /* 0x000fe20008011606 */
[----:B------:R-:W1:Y:S01]  /*2ec0*/  LDS R0, [UR16+0x100] ;  /* 0x00010010ff007984 */ /* 0x000e620008000800 */
[----:B------:R-:W-:Y:S02]  /*2ed0*/  UIADD3 UR7, UPT, UPT, UR16, 0x34400, URZ ;  /* 0x0003440010077890 */ /* 0x000fe4000fffe0ff */
[----:B------:R-:W-:-:S02]  /*2ee0*/  ULOP3.LUT UR6, UR6, 0x3fff, URZ, 0xc0, !UPT ;  /* 0x00003fff06067892 */ /* 0x000fc4000f8ec0ff */
[----:B------:R-:W-:Y:S02]  /*2ef0*/  UIADD3 UR32, UPT, UPT, -UR4, URZ, URZ ;  /* 0x000000ff04207290 */ /* 0x000fe4000fffe1ff */
[----:B------:R-:W-:Y:S02]  /*2f00*/  ULOP3.LUT UR28, UR6, 0x10000, URZ, 0xfc, !UPT ;  /* 0x00010000061c7892 */ /* 0x000fe4000f8efcff */
[----:B------:R-:W-:Y:S02]  /*2f10*/  USHF.R.U32.HI UR5, URZ, 0x4, UR5 ;  /* 0x00000004ff057899 */ /* 0x000fe40008011605 */
[----:B------:R-:W-:Y:S02]  /*2f20*/  USHF.R.U32.HI UR4, URZ, 0x4, UR7 ;  /* 0x00000004ff047899 */ /* 0x000fe40008011607 */
[----:B------:R-:W-:Y:S02]  /*2f30*/  ULOP3.LUT UR5, UR5, 0x3fff, URZ, 0xc0, !UPT ;  /* 0x00003fff05057892 */ /* 0x000fe4000f8ec0ff */
[----:B------:R-:W-:-:S02]  /*2f40*/  ULOP3.LUT UR4, UR4, 0x3fff, URZ, 0xc0, !UPT ;  /* 0x00003fff04047892 */ /* 0x000fc4000f8ec0ff */
[----:B------:R-:W-:Y:S02]  /*2f50*/  UIADD3 UR33, UPT, UPT, UR16, 0xa0, URZ ;  /* 0x000000a010217890 */ /* 0x000fe4000fffe0ff */
[----:B------:R-:W-:Y:S02]  /*2f60*/  ULOP3.LUT UR29, UR5, 0x10000, URZ, 0xfc, !UPT ;  /* 0x00010000051d7892 */ /* 0x000fe4000f8efcff */
[----:B------:R-:W-:Y:S02]  /*2f70*/  ULOP3.LUT UR30, UR4, 0x10000, URZ, 0xfc, !UPT ;  /* 0x00010000041e7892 */ /* 0x000fe4000f8efcff */
[----:B---3--:R-:W-:Y:S01]  /*2f80*/  UISETP.GE.AND UP2, UPT, UR8, 0x1, UPT ;  /* 0x000000010800788c */ /* 0x008fe2000bf46270 */
[----:B-1----:R-:W-:Y:S01]  /*2f90*/  R2UR UR26, R0 ;  /* 0x00000000001a72ca */ /* 0x002fe200000e0000 */
[----:B------:R-:W-:-:S05]  /*2fa0*/  IMAD.MOV.U32 R0, RZ, RZ, 0x840 ;  /* 0x00000840ff007424 */ /* 0x000fca00078e00ff */
[----:B------:R-:W-:-:S07]  /*2fb0*/  R2UR UR6, R0 ;  /* 0x00000000000672ca */ /* 0x000fce00000e0000 */
[----:B------:R-:W-:Y:S02]  /*2fc0*/  ULOP3.LUT UR15, UR26, 0x1, URZ, 0xc0, !UPT ;  /* 0x000000011a0f7892 */ /* 0x000fe4000f8ec0ff */
[----:B------:R-:W-:Y:S02]  /*2fd0*/  UIADD3 UR31, UPT, UPT, UR26, 0x1e0, URZ ;  /* 0x000001e01a1f7890 */ /* 0x000fe4000fffe0ff */
[----:B------:R-:W-:-:S04]  /*2fe0*/  ULOP3.LUT UR15, UR15, 0x494, URZ, 0xfc, !UPT ;  /* 0x000004940f0f7892 */ /* 0x000fc8000f8efcff */
[----:B------:R-:W-:-:S12]  /*2ff0*/  UPRMT UR15, UR15, 0x5410, UR6 ;  /* 0x000054100f0f7896 */ /* 0x000fd80008000006 */
.L_x_58:
[----:B------:R-:W-:Y:S02]  /*3000*/  LEA R0, R9, UR16, 0x3 ;  /* 0x0000001009007c11 */ /* 0x000fe4000f8e18ff */
[----:B------:R-:W-:Y:S02]  /*3010*/  SHF.L.U32 R5, R3, 0x1f, RZ ;  /* 0x0000001f03057819 */ /* 0x000fe400000006ff */
[----:B------:R-:W-:Y:S02]  /*3020*/  LEA R4, R9, UR16, 0x4 ;  /* 0x0000001009047c11 */ /* 0x000fe4000f8e20ff */
[----:B-1----:R-:W1:Y:S02]  /*3030*/  SYNCS.PHASECHK.TRANS64.TRYWAIT P0, [R0+URZ+0x80], R5 ;  /* 0x00008005000075a7 */ /* 0x002e6400080011ff */
[----:B-123--:R-:W-:Y:S05]  /*3040*/  @!P0 BRA `(.L_x_51) ;  /* 0x000000c400388947 */ /* 0x00efea0003800000 */
.L_x_191:
[----:B-1----:R-:W1:Y:S01]  /*3050*/  LDS.128 R4, [R4+0xe0] ;  /* 0x0000e00004047984 */ /* 0x002e620000000c00 */
[----:B------:R-:W-:Y:S02]  /*3060*/  VIADD R0, R0, 0x90 ;  /* 0x0000009000007836 */ /* 0x000fe40000000000 */
[----:B------:R-:W-:Y:S01]  /*3070*/  VIADD R9, R9, 0x1 ;  /* 0x0000000109097836 */ /* 0x000fe20000000000 */
[----:B------:R-:W-:Y:S01]  /*3080*/  @!PT LDS RZ, [RZ] ;  /* 0x00000000fffff984 */ /* 0x000fe20000000800 */
[----:B------:R-:W-:Y:S01]  /*3090*/  @!PT LDS RZ, [RZ] ;  /* 0x00000000fffff984 */ /* 0x000fe20000000800 */
[----:B------:R-:W-:Y:S01]  /*30a0*/  @!PT LDS RZ, [RZ] ;  /* 0x00000000fffff984 */ /* 0x000fe20000000800 */
[----:B------:R-:W-:Y:S01]  /*30b0*/  @!PT LDS RZ, [RZ] ;  /* 0x00000000fffff984 */ /* 0x000fe20000000800 */
[----:B------:R2:W-:Y:S06]  /*30c0*/  MEMBAR.ALL.CTA ;  /* 0x0000000000007992 */ /* 0x0005ec0000008000 */
[----:B--2---:R-:W2:Y:S01]  /*30d0*/  FENCE.VIEW.ASYNC.S ;  /* 0x00000000000073c6 */ /* 0x004ea20000000000 */
[----:B------:R-:W-:-:S04]  /*30e0*/  PRMT R0, RZ, 0x654, R0 ;  /* 0x00000654ff007816 */ /* 0x000fc80000000000 */
[----:B--2---:R2:W-:Y:S01]  /*30f0*/  SYNCS.ARRIVE.TRANS64.RED.A1T0 RZ, [R0+URZ], RZ ;  /* 0x000000ff00ff79a7 */ /* 0x0045e200081004ff */
[----:B-1----:R-:W-:Y:S02]  /*3100*/  LOP3.LUT P1, RZ, R6, 0x1, RZ, 0xc0, !PT ;  /* 0x0000000106ff7812 */ /* 0x002fe4000782c0ff */
[----:B------:R-:W-:Y:S01]  /*3110*/  LOP3.LUT R6, R8, 0x1, RZ, 0x3c, !PT ;  /* 0x0000000108067812 */ /* 0x000fe200078e3cff */
[----:B--2---:R-:W-:Y:S10]  /*3120*/  BRA.U !UP2, `(.L_x_52) ;  /* 0x000000050a287547 */ /* 0x004ff4000b800000 */
[----:B------:R-:W-:Y:S01]  /*3130*/  ULEA UR4, UR21, UR16, 0x3 ;  /* 0x0000001015047291 */ /* 0x000fe2000f8e18ff */
[----:B------:R-:W-:Y:S01]  /*3140*/  SHF.L.U32 R0, R2, 0x1f, RZ ;  /* 0x0000001f02007819 */ /* 0x000fe200000006ff */
[----:B------:R-:W-:Y:S01]  /*3150*/  IMAD.MOV.U32 R4, RZ, RZ, 0x840 ;  /* 0x00000840ff047424 */ /* 0x000fe200078e00ff */
[----:B------:R-:W-:Y:S01]  /*3160*/  R2UR UR25, R6 ;  /* 0x00000000061972ca */ /* 0x000fe200000e0000 */
[----:B------:R-:W-:Y:S01]  /*3170*/  UMOV UR22, URZ ;  /* 0x000000ff00167c82 */ /* 0x000fe20008000000 */
[----:B------:R-:W-:Y:S01]  /*3180*/  UMOV UR20, 0x1 ;  /* 0x0000000100147882 */ /* 0x000fe20000000000 */
[----:B------:R-:W-:Y:S01]  /*3190*/  UMOV UR19, 0xffffffff ;  /* 0xffffffff00137882 */ /* 0x000fe20000000000 */
[----:B------:R-:W-:Y:S01]  /*31a0*/  UMOV UR7, UR21 ;  /* 0x0000001500077c82 */ /* 0x000fe20008000000 */
[----:B------:R-:W-:Y:S01]  /*31b0*/  UMOV UR18, UR32 ;  /* 0x0000002000127c82 */ /* 0x000fe20008000000 */
[----:B------:R1:W2:Y:S01]  /*31c0*/  SYNCS.PHASECHK.TRANS64.TRYWAIT P2, [UR4], R0 ;  /* 0x00000000ff0075a7 */ /* 0x0002a20008041104 */
[----:B------:R-:W-:Y:S01]  /*31d0*/  UMOV UR17, UR34 ;  /* 0x0000002200117c82 */ /* 0x000fe20008000000 */
[----:B------:R-:W-:-:S05]  /*31e0*/  UMOV UR24, URZ ;  /* 0x000000ff00187c82 */ /* 0x000fca0008000000 */
[----:B------:R-:W-:-:S12]  /*31f0*/  UIMAD UR25, UR25, 0xe0, UR26 ;  /* 0x000000e0191978a4 */ /* 0x000fd8000f8e021a */
.L_x_57:
[----:B---3--:R-:W-:Y:S01]  /*3200*/  ULEA UR8, UR7, UR16, 0x3 ;  /* 0x0000001007087291 */ /* 0x008fe2000f8e18ff */
[----:B--2---:R-:W-:Y:S11]  /*3210*/  @P2 BRA `(.L_x_53) ;  /* 0x00000000000c2947 */ /* 0x004ff60003800000 */
[----:B------:R-:W-:Y:S04]  /*3220*/  SHF.L.U32 R5, R2, 0x1f, RZ ;  /* 0x0000001f02057819 */ /* 0x000fe800000006ff */
[----:B------:R-:W2:Y:S02]  /*3230*/  SYNCS.PHASECHK.TRANS64.TRYWAIT P0, [UR8], R5 ;  /* 0x00000005ff0075a7 */ /* 0x000ea40008001108 */
[----:B--2---:R-:W-:Y:S05]  /*3240*/  @!P0 BRA `(.L_x_54) ;  /* 0x000000c000cc8947 */ /* 0x004fea0003800000 */
.L_x_53:
[----:B------:R-:W-:Y:S01]  /*3250*/  UISETP.NE.AND UP0, UPT, UR17, 0x1, UPT ;  /* 0x000000011100788c */ /* 0x000fe2000bf05270 */
[----:B------:R-:W-:Y:S01]  /*3260*/  PLOP3.LUT P2, PT, PT, PT, PT, 0x80, 0x8 ;  /* 0x000000000008781c */ /* 0x000fe20003f4f070 */
[----:B------:R-:W-:Y:S04]  /*3270*/  UIADD3 UR4, UPT, UPT, UR7, 0x1, URZ ;  /* 0x0000000107047890 */ /* 0x000fe8000fffe0ff */
[----:B------:R-:W-:Y:S01]  /*3280*/  UISETP.NE.AND UP1, UPT, UR4, 0x4, UPT ;  /* 0x000000040400788c */ /* 0x000fe2000bf25270 */
[----:B------:R-:W-:Y:S03]  /*3290*/  PLOP3.LUT P0, PT, PT, PT, UP0, 0x80, 0x8 ;  /* 0x000000000008781c */ /* 0x000fe60003f0f008 */
[----:B------:R-:W-:Y:S02]  /*32a0*/  USEL UR5, URZ, 0x1, UP1 ;  /* 0x00000001ff057887 */ /* 0x000fe40008800000 */
[----:B------:R-:W-:Y:S04]  /*32b0*/  USEL UR21, UR4, URZ, UP1 ;  /* 0x000000ff04157287 */ /* 0x000fe80008800000 */
[----:B------:R-:W-:Y:S01]  /*32c0*/  @UP0 ULEA UR4, UR21, UR16, 0x3 ;  /* 0x0000001015040291 */ /* 0x000fe2000f8e18ff */
[----:B------:R-:W-:Y:S04]  /*32d0*/  LOP3.LUT R2, R2, UR5, RZ, 0x3c, !PT ;  /* 0x0000000502027c12 */ /* 0x000fe8000f8e3cff */
[----:B-1----:R-:W-:Y:S04]  /*32e0*/  @P0 SHF.L.U32 R0, R2, 0x1f, RZ ;  /* 0x0000001f02000819 */ /* 0x002fe800000006ff */
[----:B------:R1:W2:Y:S01]  /*32f0*/  @P0 SYNCS.PHASECHK.TRANS64.TRYWAIT P2, [UR4], R0 ;  /* 0x00000000ff0005a7 */ /* 0x0002a20008041104 */
[----:B------:R-:W-:Y:S04]  /*3300*/  ULOP3.LUT UR4, UR20, 0x1, URZ, 0xc0, !UPT ;  /* 0x0000000114047892 */ /* 0x000fe8000f8ec0ff */
[----:B------:R-:W-:Y:S09]  /*3310*/  UISETP.NE.U32.AND UP0, UPT, UR4, 0x1, UPT ;  /* 0x000000010400788c */ /* 0x000ff2000bf05070 */
[----:B------:R-:W-:Y:S05]  /*3320*/  BRA.U UP0, `(.L_x_55) ;  /* 0x0000000100207547 */ /* 0x000fea000b800000 */
[----:B------:R-:W-:Y:S02]  /*3330*/  ULEA UR4, UR7, UR30, 0x7 ;  /* 0x0000001e07047291 */ /* 0x000fe4000f8e38ff */
[----:B------:R-:W-:Y:S01]  /*3340*/  UISETP.NE.AND UP0, UPT, UR19, -0x1, UPT ;  /* 0xffffffff1300788c */ /* 0x000fe2000bf05270 */
[----:B------:R-:W-:Y:S06]  /*3350*/  UMOV UR5, 0x4008 ;  /* 0x0000400800057882 */ /* 0x000fec0000000000 */
[----:B------:R3:W-:Y:S02]  /*3360*/  UTCCP.T.S.128dp128bit tmem[UR26+0x1e0], gdesc[UR4] ;  /* 0x0001e0041a0079e7 */ /* 0x0007e40008180000 */
[----:B------:R-:W-:Y:S05]  /*3370*/  BRA.U UP0, `(.L_x_55) ;  /* 0x00000001000c7547 */ /* 0x000fea000b800000 */
[----:B------:R-:W-:Y:S04]  /*3380*/  SHF.L.U32 R5, R8, 0x1f, RZ ;  /* 0x0000001f08057819 */ /* 0x000fe800000006ff */
[----:B------:R-:W4:Y:S02]  /*3390*/  SYNCS.PHASECHK.TRANS64.TRYWAIT P0, [UR16+0xa8], R5 ;  /* 0x0000a805ff0075a7 */ /* 0x000f240008001110 */
[----:B----4-:R-:W-:Y:S05]  /*33a0*/  @!P0 BRA `(.L_x_56) ;  /* 0x000000c0008c8947 */ /* 0x010fea0003800000 */
.L_x_55:
[----:B------:R-:W-:Y:S01]  /*33b0*/  ELECT P0, URZ, PT ;  /* 0x0000000000ff782f */ /* 0x000fe20003800000 */
[----:B------:R-:W-:Y:S02]  /*33c0*/  ULEA UR14, UR22, UR31, 0x1 ;  /* 0x0000001f160e7291 */ /* 0x000fe4000f8e08ff */
[----:B------:R-:W-:Y:S02]  /*33d0*/  ULEA UR6, UR7, UR29, 0xb ;  /* 0x0000001d07067291 */ /* 0x000fe4000f8e58ff */
[----:B------:R-:W-:Y:S02]  /*33e0*/  UIADD3 UR11, UPT, UPT, UR14, 0x1, URZ ;  /* 0x000000010e0b7890 */ /* 0x000fe4000fffe0ff */
[----:B------:R-:W-:Y:S02]  /*33f0*/  UISETP.NE.U32.AND UP0, UPT, UR24, URZ, UPT ;  /* 0x000000ff1800728c */ /* 0x000fe4000bf05070 */
[----:B---3--:R-:W-:Y:S02]  /*3400*/  ULOP3.LUT UR4, UR11, 0x1, URZ, 0xc0, !UPT ;  /* 0x000000010b047892 */ /* 0x008fe4000f8ec0ff */
[----:B------:R-:W-:Y:S02]  /*3410*/  UIADD3 UR23, UPT, UPT, UR8, 0x20, URZ ;  /* 0x0000002008177890 */ /* 0x000fe4000fffe0ff */
[----:B------:R-:W-:Y:S01]  /*3420*/  @P0 R2UR UR5, R4 ;  /* 0x00000000040502ca */ /* 0x000fe200000e0000 */
[----:B------:R-:W-:Y:S02]  /*3430*/  ULOP3.LUT UR4, UR4, 0x494, URZ, 0xfc, !UPT ;  /* 0x0000049404047892 */ /* 0x000fe4000f8efcff */
[----:B------:R-:W-:Y:S02]  /*3440*/  ULOP3.LUT UR14, UR14, 0xfffffffe, URZ, 0xc0, !UPT ;  /* 0xfffffffe0e0e7892 */ /* 0x000fe4000f8ec0ff */
[----:B------:R-:W-:Y:S02]  /*3450*/  UIADD3 UR12, UPT, UPT, UR6, 0x4, URZ ;  /* 0x00000004060c7890 */ /* 0x000fe4000fffe0ff */
[----:B------:R-:W-:Y:S01]  /*3460*/  ULOP3.LUT UR8, UR11, 0xfffffffe, URZ, 0xc0, !UPT ;  /* 0xfffffffe0b087892 */ /* 0x000fe2000f8ec0ff */
[----:B-1----:R-:W-:Y:S01]  /*3470*/  IMAD.U32 R5, RZ, RZ, UR4 ;  /* 0x00000004ff057e24 */ /* 0x002fe2000f8e00ff */
[----:B------:R-:W-:Y:S02]  /*3480*/  ULEA UR4, UR7, UR28, 0x9 ;  /* 0x0000001c07047291 */ /* 0x000fe4000f8e48ff */
[----:B------:R-:W-:Y:S02]  /*3490*/  UIADD3 UR18, UPT, UPT, UR18, 0x1, URZ ;  /* 0x0000000112127890 */ /* 0x000fe4000fffe0ff */
[----:B------:R-:W-:Y:S01]  /*34a0*/  UIADD3 UR10, UPT, UPT, UR4, 0x2, URZ ;  /* 0x00000002040a7890 */ /* 0x000fe2000fffe0ff */
[----:B------:R-:W-:Y:S01]  /*34b0*/  IMAD.U32 R0, RZ, RZ, UR5 ;  /* 0x00000005ff007e24 */ /* 0x000fe2000f8e00ff */
[----:B------:R-:W-:Y:S02]  /*34c0*/  UIADD3 UR20, UPT, UPT, UR20, 0x1, URZ ;  /* 0x0000000114147890 */ /* 0x000fe4000fffe0ff */
[----:B------:R-:W-:Y:S02]  /*34d0*/  UIADD3 UR19, UPT, UPT, UR19, -0x1, URZ ;  /* 0xffffffff13137890 */ /* 0x000fe4000fffe0ff */
[----:B------:R-:W-:Y:S01]  /*34e0*/  UIADD3 UR17, UPT, UPT, UR17, -0x1, URZ ;  /* 0xffffffff11117890 */ /* 0x000fe2000fffe0ff */
[----:B------:R-:W-:Y:S01]  /*34f0*/  @P0 PRMT R0, R5, 0x5410, R0 ;  /* 0x0000541005000816 */ /* 0x000fe20000000000 */
[----:B------:R-:W-:Y:S01]  /*3500*/  ULOP3.LUT UR22, UR22, 0x1, URZ, 0x3c, !UPT ;  /* 0x0000000116167892 */ /* 0x000fe2000f8e3cff */
[----:B------:R-:W-:Y:S02]  /*3510*/  UMOV UR7, 0x40004040 ;  /* 0x4000404000077882 */ /* 0x000fe40000000000 */
[----:B------:R-:W-:Y:S01]  /*3520*/  @P0 R2UR UR9, R0 ;  /* 0x00000000000902ca */ /* 0x000fe200000e0000 */
[----:B------:R-:W-:Y:S01]  /*3530*/  UMOV UR5, 0x80004020 ;  /* 0x8000402000057882 */ /* 0x000fe20000000000 */
[----:B------:R-:W-:Y:S01]  /*3540*/  UMOV UR13, 0x40004040 ;  /* 0x40004040000d7882 */ /* 0x000fe20000000000 */
[----:B------:R1:W-:Y:S01]  /*3550*/  UTCHMMA gdesc[UR4], gdesc[UR6], tmem[UR25], tmem[UR14], idesc[UR15], UP0 ;  /* 0x00ff0e06040075ea */ /* 0x0003e20008000019 */
[----:B------:R-:W-:Y:S01]  /*3560*/  UISETP.NE.AND UP0, UPT, UR18, URZ, UPT ;  /* 0x000000ff1200728c */ /* 0x000fe2000bf05270 */
[----:B------:R-:W-:Y:S01]  /*3570*/  UMOV UR11, 0x80004020 ;  /* 0x80004020000b7882 */ /* 0x000fe20000000000 */
[----:B------:R-:W-:Y:S07]  /*3580*/  UMOV UR24, 0x1 ;  /* 0x0000000100187882 */ /* 0x000fee0000000000 */
[----:B------:R3:W-:Y:S01]  /*3590*/  UTCHMMA gdesc[UR10], gdesc[UR12], tmem[UR25], tmem[UR8], idesc[UR9], UPT ;  /* 0x00ff080c0a0075ea */ /* 0x0007e2000b800019 */
[----:B------:R3:W-:Y:S01]  /*35a0*/  UTCBAR.MULTICAST [UR23], URZ, UR27 ;  /* 0x000000ff170073e9 */ /* 0x0007e2000800081b */
[----:B-1----:R-:W-:Y:S01]  /*35b0*/  UMOV UR7, UR21 ;  /* 0x0000001500077c82 */ /* 0x002fe20008000000 */
[----:B------:R-:W-:Y:S05]  /*35c0*/  BRA.U UP0, `(.L_x_57) ;  /* 0xfffffffd000c7547 */ /* 0x000fea000b83ffff */
.L_x_52:
[C---:B------:R-:W-:Y:S01]  /*35d0*/  ISETP.NE.AND P0, PT, R9.reuse, 0x2, PT ;  /* 0x000000020900780c */ /* 0x040fe20003f05270 */
[----:B------:R1:W-:Y:S01]  /*35e0*/  UTCBAR [UR33], URZ ;  /* 0x000000ff210073e9 */ /* 0x0003e200080000ff */
[----:B------:R-:W-:Y:S02]  /*35f0*/  IMAD.MOV.U32 R8, RZ, RZ, R6 ;  /* 0x000000ffff087224 */ /* 0x000fe400078e0006 */
[----:B------:R-:W-:Y:S02]  /*3600*/  SEL R0, RZ, 0x1, P0 ;  /* 0x00000001ff007807 */ /* 0x000fe40000000000 */
[----:B------:R-:W-:Y:S02]  /*3610*/  SEL R9, R9, RZ, P0 ;  /* 0x000000ff09097207 */ /* 0x000fe40000000000 */
[----:B------:R-:W-:Y:S01]  /*3620*/  LOP3.LUT R3, R3, R0, RZ, 0x3c, !PT ;  /* 0x0000000003037212 */ /* 0x000fe200078e3cff */
[----:B------:R-:W-:Y:S06]  /*3630*/  @P1 BRA `(.L_x_58) ;  /* 0xfffffff800701947 */ /* 0x000fec000383ffff */
[----:B------:R-:W4:Y:S01]  /*3640*/  S2UR UR6, SR_CgaCtaId ;  /* 0x00000000000679c3 */ /* 0x000f220000008800 */
[----:B------:R-:W-:Y:S01]  /*3650*/  ELECT P0, URZ, PT ;  /* 0x0000000000ff782f */ /* 0x000fe20003800000 */
[----:B------:R-:W-:Y:S01]  /*3660*/  IMAD.MOV.U32 R0, RZ, RZ, 0x1 ;  /* 0x00000001ff007424 */ /* 0x000fe200078e00ff */
[----:B------:R-:W-:Y:S01]  /*3670*/  UMOV UR4, 0x40 ;  /* 0x0000004000047882 */ /* 0x000fe20000000000 */
[----:B------:R-:W-:-:S04]  /*3680*/  SHF.L.U32 R3, RZ, 0x1f, RZ ;  /* 0x0000001fff037819 */ /* 0x000fc800000006ff */
[----:B------:R-:W-:Y:S01]  /*3690*/  UVIRTCOUNT.DEALLOC.SMPOOL 0x80 ;  /* 0x000000800000784c */ /* 0x000fe20000000000 */
[----:B----4-:R-:W-:-:S09]  /*36a0*/  ULEA UR6, UR6, UR4, 0x18 ;  /* 0x0000000406067291 */ /* 0x010fd2000f8ec0ff */
[----:B------:R4:W-:Y:S01]  /*36b0*/  @P0 STS.U8 [UR6+0x1c], R0 ;  /* 0x00001c00ff000988 */ /* 0x0009e20008000006 */
[----:B------:R-:W2:Y:S02]  /*36c0*/  SYNCS.PHASECHK.TRANS64.TRYWAIT P0, [UR16+0xd0], R3 ;  /* 0x0000d003ff0075a7 */ /* 0x000ea40008001110 */
[----:B--2-4-:R-:W-:Y:S05]  /*36d0*/  @!P0 BRA `(.L_x_59) ;  /* 0x000000bc00d88947 */ /* 0x014fea0003800000 */
.L_x_195:
[----:B------:R-:W-:Y:S01]  /*36e0*/  NOP ;  /* 0x0000000000007918 */ /* 0x000fe20000000000 */
[----:B--2---:R-:W2:Y:S01]  /*36f0*/  LDS R0, [UR6+0x14] ;  /* 0x00001406ff007984 */ /* 0x004ea20008000800 */
[----:B------:R-:W-:Y:S01]  /*3700*/  ULOP3.LUT UR4, UR26, 0xffff, URZ, 0xc0, !UPT ;  /* 0x0000ffff1a047892 */ /* 0x000fe2000f8ec0ff */
[----:B------:R-:W-:Y:S01]  /*3710*/  UMOV UR5, 0xffff ;  /* 0x0000ffff00057882 */ /* 0x000fe20000000000 */
[----:B------:R-:W-:Y:S02]  /*3720*/  UMOV UR7, 0x1 ;  /* 0x0000000100077882 */ /* 0x000fe40000000000 */
[----:B------:R-:W-:-:S04]  /*3730*/  USHF.R.U32.HI UR4, URZ, 0x5, UR4 ;  /* 0x00000005ff047899 */ /* 0x000fc80008011604 */
[----:B------:R-:W-:Y:S02]  /*3740*/  USHF.L.U32 UR5, UR5, UR4, URZ ;  /* 0x0000000405057299 */ /* 0x000fe400080006ff */
[----:B------:R-:W-:-:S04]  /*3750*/  USHF.L.U32 UR4, UR7, UR4, URZ ;  /* 0x0000000407047299 */ /* 0x000fc800080006ff */
[----:B--2---:R-:W-:-:S04]  /*3760*/  LOP3.LUT R0, R0, UR5, RZ, 0xc0, !PT ;  /* 0x0000000500007c12 */ /* 0x004fc8000f8ec0ff */
[----:B------:R-:W-:-:S13]  /*3770*/  ISETP.NE.AND P0, PT, R0, UR5, PT ;  /* 0x0000000500007c0c */ /* 0x000fda000bf05270 */
[----:B------:R-:W-:Y:S05]  /*3780*/  @P0 BRA `(.L_x_60) ;  /* 0x0000000000580947 */ /* 0x000fea0003800000 */
[----:B------:R-:W2:Y:S02]  /*3790*/  LDS R0, [UR6+0x18] ;  /* 0x00001806ff007984 */ /* 0x000ea40008000800 */
[----:B--2---:R-:W-:-:S04]  /*37a0*/  LOP3.LUT R0, R0, UR4, RZ, 0xc0, !PT ;  /* 0x0000000400007c12 */ /* 0x004fc8000f8ec0ff */
[----:B------:R-:W-:-:S13]  /*37b0*/  ISETP.NE.AND P0, PT, R0, UR4, PT ;  /* 0x0000000400007c0c */ /* 0x000fda000bf05270 */
[----:B------:R-:W-:Y:S05]  /*37c0*/  @P0 BRA `(.L_x_61) ;  /* 0x00000000003c0947 */ /* 0x000fea0003800000 */
[----:B------:R-:W2:Y:S01]  /*37d0*/  S2R R2, SR_LANEID ;  /* 0x0000000000027919 */ /* 0x000ea20000000000 */
[----:B------:R-:W-:Y:S01]  /*37e0*/  ULOP3.LUT UR5, URZ, UR5, URZ, 0x33, !UPT ;  /* 0x00000005ff057292 */ /* 0x000fe2000f8e33ff */
[----:B------:R-:W-:Y:S01]  /*37f0*/  LOP3.LUT R4, RZ, UR4, RZ, 0x33, !PT ;  /* 0x00000004ff047c12 */ /* 0x000fe2000f8e33ff */
[----:B------:R-:W-:Y:S02]  /*3800*/  VOTEU.ANY UR4, UPT, PT ;  /* 0x0000000000047886 */ /* 0x000fe400038e0100 */
[----:B------:R-:W-:Y:S01]  /*3810*/  UFLO.U32 UR4, UR4 ;  /* 0x00000004000472bd */ /* 0x000fe200080e0000 */
[----:B------:R-:W4:Y:S01]  /*3820*/  REDUX UR7, R4 ;  /* 0x00000000040773c4 */ /* 0x000f220000000000 */
[----:B------:R-:W-:-:S06]  /*3830*/  IMAD.U32 R0, RZ, RZ, UR5 ;  /* 0x00000005ff007e24 */ /* 0x000fcc000f8e00ff */
[----:B------:R1:W-:Y:S01]  /*3840*/  UTCATOMSWS.AND URZ, UR5 ;  /* 0x0000000500ff79e3 */ /* 0x0003e20008000000 */
[----:B---3--:R-:W3:Y:S01]  /*3850*/  REDUX UR8, R0 ;  /* 0x00000000000873c4 */ /* 0x008ee20000000000 */
[----:B--2---:R-:W-:Y:S01]  /*3860*/  ISETP.EQ.U32.AND P0, PT, R2, UR4, PT ;  /* 0x0000000402007c0c */ /* 0x004fe2000bf02070 */
[----:B----4-:R-:W-:Y:S01]  /*3870*/  IMAD.U32 R2, RZ, RZ, UR7 ;  /* 0x00000007ff027e24 */ /* 0x010fe2000f8e00ff */
[----:B---3--:R-:W-:-:S11]  /*3880*/  MOV R3, UR8 ;  /* 0x0000000800037c02 */ /* 0x008fd60008000f00 */
[----:B------:R1:W-:Y:S04]  /*3890*/  @P0 ATOMS.AND RZ, [UR6+0x14], R3 ;  /* 0x00001403ffff098c */ /* 0x0003e8000a800006 */
[----:B------:R1:W-:Y:S01]  /*38a0*/  @P0 ATOMS.AND RZ, [UR6+0x18], R2 ;  /* 0x00001802ffff098c */ /* 0x0003e2000a800006 */
[----:B------:R-:W-:Y:S05]  /*38b0*/  BRA `(.L_x_62) ;  /* 0x0000000000147947 */ /* 0x000fea0003800000 */
.L_x_61:
[----:B------:R-:W-:Y:S02]  /*38c0*/  MOV R2, 0x38e0 ;  /* 0x000038e000027802 */ /* 0x000fe40000000f00 */
[----:B-1-3-5:R-:W-:Y:S05]  /*38d0*/  CALL.REL.NOINC `($__internal_0_$__cuda_sm10x_tcgen05_guardrail_trap_col_being_dealloced_not_returned_by_alloc) ;  /* 0x000000c400587944 */ /* 0x02afea0003c00000 */
[----:B------:R-:W-:Y:S05]  /*38e0*/  BRA `(.L_x_62) ;  /* 0x0000000000087947 */ /* 0x000fea0003800000 */
.L_x_60:
[----:B------:R-:W-:Y:S02]  /*38f0*/  MOV R2, 0x3910 ;  /* 0x0000391000027802 */ /* 0x000fe40000000f00 */
[----:B-1-3-5:R-:W-:Y:S05]  /*3900*/  CALL.REL.NOINC `($__internal_2_$__cuda_sm10x_tcgen05_guardrail_trap_unallocated_columns_being_dealloced) ;  /* 0x000000c400647944 */ /* 0x02afea0003c00000 */
.L_x_62:
[----:B------:R-:W-:Y:S01]  /*3910*/  NOP ;  /* 0x0000000000007918 */ /* 0x000fe20000000000 */
[----:B-1----:R-:W-:Y:S05]  /*3920*/  EXIT ;  /* 0x000000000000794d */ /* 0x002fea0003800000 */
.L_x_46:
[----:B------:R-:W-:-:S09]  /*3930*/  UISETP.NE.OR UP0, UPT, UR20, 0x3, !UP1 ;  /* 0x000000031400788c */ /* 0x000fd2000cf05670 */
[----:B------:R-:W-:Y:S05]  /*3940*/  BRA.U UP0, `(.L_x_63) ;  /* 0x00000029004c7547 */ /* 0x000fea000b800000 */
[----:B------:R-:W1:Y:S01]  /*3950*/  LDCU.64 UR4, c[0x0][0xa88] ;  /* 0x00015100ff0477ac */ /* 0x000e620008000a00 */
[----:B------:R-:W2:Y:S01]  /*3960*/  LDC.64 R12, c[0x0][0x348] ;  /* 0x0000d200ff0c7b82 */ /* 0x000ea20000000a00 */
[----:B------:R-:W-:Y:S01]  /*3970*/  R2UR UR54, R73 ;  /* 0x00000000493672ca */ /* 0x000fe200000e0000 */
[----:B------:R-:W-:Y:S01]  /*3980*/  HFMA2 R9, -RZ, RZ, 0, 0 ;  /* 0x00000000ff097431 */ /* 0x000fe200000001ff */
[----:B------:R-:W3:Y:S01]  /*3990*/  LDCU UR45, c[0x0][0x370] ;  /* 0x00006e00ff2d77ac */ /* 0x000ee20008000800 */
[----:B------:R-:W-:Y:S01]  /*39a0*/  R2UR UR52, R78 ;  /* 0x000000004e3472ca */ /* 0x000fe200000e0000 */
[----:B------:R-:W-:Y:S01]  /*39b0*/  IMAD.MOV.U32 R11, RZ, RZ, 0x1 ;  /* 0x00000001ff0b7424 */ /* 0x000fe200078e00ff */
[----:B------:R-:W3:Y:S01]  /*39c0*/  LDCU.128 UR48, c[0x0][0xd10] ;  /* 0x0001a200ff3077ac */ /* 0x000ee20008000c00 */
[----:B------:R-:W-:Y:S02]  /*39d0*/  IMAD.MOV.U32 R10, RZ, RZ, RZ ;  /* 0x000000ffff0a7224 */ /* 0x000fe400078e00ff */
[----:B------:R-:W-:Y:S01]  /*39e0*/  IMAD.MOV.U32 R3, RZ, RZ, 0x4000 ;  /* 0x00004000ff037424 */ /* 0x000fe200078e00ff */
[----:B------:R-:W4:Y:S01]  /*39f0*/  LDCU UR39, c[0x0][0x374] ;  /* 0x00006e80ff2777ac */ /* 0x000f220008000800 */
[----:B------:R-:W4:Y:S01]  /*3a00*/  LDCU.64 UR42, c[0x0][0xa90] ;  /* 0x00015200ff2a77ac */ /* 0x000f220008000a00 */
[----:B-1----:R-:W-:Y:S01]  /*3a10*/  UISETP.NE.U32.AND UP0, UPT, UR4, URZ, UPT ;  /* 0x000000ff0400728c */ /* 0x002fe2000bf05070 */
[----:B------:R-:W1:Y:S01]  /*3a20*/  LDCU UR15, c[0x0][0xd0c] ;  /* 0x0001a180ff0f77ac */ /* 0x000e620008000800 */
[----:B------:R-:W1:Y:S01]  /*3a30*/  LDCU UR55, c[0x0][0xd20] ;  /* 0x0001a400ff3777ac */ /* 0x000e620008000800 */
[----:B------:R-:W1:Y:S01]  /*3a40*/  LDCU UR4, c[0x0][0xd30] ;  /* 0x0001a600ff0477ac */ /* 0x000e620008000800 */
[----:B------:R-:W-:-:S02]  /*3a50*/  UISETP.NE.AND.EX UP6, UPT, UR5, URZ, UPT, UP0 ;  /* 0x000000ff0500728c */ /* 0x000fc4000bfc5300 */
[----:B------:R-:W-:Y:S02]  /*3a60*/  UISETP.NE.AND UP0, UPT, UR20, 0x2, UPT ;  /* 0x000000021400788c */ /* 0x000fe4000bf05270 */
[----:B---3--:R-:W-:Y:S02]  /*3a70*/  UIMAD.WIDE.U32 UR8, UR45, UR48, URZ ;  /* 0x000000302d0872a5 */ /* 0x008fe4000f8e00ff */
[----:B----4-:R-:W-:Y:S02]  /*3a80*/  UIMAD.WIDE.U32 UR6, UR39, UR51, URZ ;  /* 0x00000033270672a5 */ /* 0x010fe4000f8e00ff */
[----:B------:R-:W-:Y:S02]  /*3a90*/  USEL UR53, URZ, 0x1, UP0 ;  /* 0x00000001ff357887 */ /* 0x000fe40008000000 */
[----:B------:R-:W-:Y:S01]  /*3aa0*/  UISETP.NE.U32.AND UP0, UPT, UR42, URZ, UPT ;  /* 0x000000ff2a00728c */ /* 0x000fe2000bf05070 */
[----:B------:R-:W-:Y:S01]  /*3ab0*/  UMOV UR32, 0x400 ;  /* 0x0000040000207882 */ /* 0x000fe20000000000 */
[----:B------:R-:W-:Y:S01]  /*3ac0*/  UMOV UR5, UR9 ;  /* 0x0000000900057c82 */ /* 0x000fe20008000000 */
[----:B------:R-:W-:Y:S01]  /*3ad0*/  UMOV UR6, UR7 ;  /* 0x0000000700067c82 */ /* 0x000fe20008000000 */
[----:B------:R-:W-:-:S02]  /*3ae0*/  UISETP.GE.AND UP4, UPT, UR44, 0x1, UPT ;  /* 0x000000012c00788c */ /* 0x000fc4000bf86270 */
[----:B------:R-:W-:Y:S02]  /*3af0*/  UISETP.NE.AND UP3, UPT, UR44, 0x1, UPT ;  /* 0x000000012c00788c */ /* 0x000fe4000bf65270 */
[----:B------:R-:W-:Y:S01]  /*3b00*/  UISETP.NE.AND.EX UP5, UPT, UR43, URZ, UPT, UP0 ;  /* 0x000000ff2b00728c */ /* 0x000fe2000bfa5300 */
[----:B------:R-:W-:Y:S01]  /*3b10*/  UMOV UR29, URZ ;  /* 0x000000ff001d7c82 */ /* 0x000fe20008000000 */
[----:B------:R-:W-:Y:S01]  /*3b20*/  UMOV UR35, URZ ;  /* 0x000000ff00237c82 */ /* 0x000fe20008000000 */
[----:B------:R-:W-:Y:S01]  /*3b30*/  UPLOP3.LUT UP1, UPT, UPT, UPT, UPT, 0x40, 0x4 ;  /* 0x000000000004789c */ /* 0x000fe20003f2e870 */
[----:B------:R-:W3:Y:S01]  /*3b40*/  LDCU.64 UR22, c[0x0][0xd28] ;  /* 0x0001a500ff1677ac */ /* 0x000ee20008000a00 */
[----:B------:R-:W-:Y:S02]  /*3b50*/  ULEA UR32, UR38, UR32, 0x18 ;  /* 0x0000002026207291 */ /* 0x000fe4000f8ec0ff */
[----:B-1----:R-:W-:Y:S02]  /*3b60*/  UISETP.NE.AND UP3, UPT, UR15, 0x1, UPT ;  /* 0x000000010f00788c */ /* 0x002fe4000bf65270 */
[----:B------:R-:W-:-:S02]  /*3b70*/  USHF.R.U32.HI UR47, URZ, UR49, UR5 ;  /* 0x00000031ff2f7299 */ /* 0x000fc40008011605 */
[----:B------:R-:W-:Y:S02]  /*3b80*/  USHF.R.U32.HI UR46, URZ, UR55, UR6 ;  /* 0x00000037ff2e7299 */ /* 0x000fe40008011606 */
[----:B------:R-:W-:Y:S02]  /*3b90*/  UISETP.NE.AND UP0, UPT, UR50, 0x1, UPT ;  /* 0x000000013200788c */ /* 0x000fe4000bf05270 */
[----:B--2---:R-:W-:-:S11]  /*3ba0*/  UISETP.NE.AND UP4, UPT, UR4, 0x1, UPT ;  /* 0x000000010400788c */ /* 0x004fd6000bf85270 */
.L_x_78:
[C---:B------:R-:W-:Y:S02]  /*3bb0*/  LEA R8, R10.reuse, UR32, 0x3 ;  /* 0x000000200a087c11 */ /* 0x040fe4000f8e18ff */
[----:B------:R-:W-:Y:S02]  /*3bc0*/  SHF.L.U32 R5, R9, 0x1f, RZ ;  /* 0x0000001f09057819 */ /* 0x000fe400000006ff */
[----:B------:R-:W-:Y:S02]  /*3bd0*/  LEA R6, R10, UR32, 0x4 ;  /* 0x000000200a067c11 */ /* 0x000fe4000f8e20ff */
[----:B------:R-:W1:Y:S02]  /*3be0*/  SYNCS.PHASECHK.TRANS64.TRYWAIT P0, [R8+URZ+0x80], R5 ;  /* 0x00008005080075a7 */ /* 0x000e6400080011ff */
[----:B-12---:R-:W-:Y:S05]  /*3bf0*/  @!P0 BRA `(.L_x_64) ;  /* 0x000000b800a88947 */ /* 0x006fea0003800000 */
.L_x_196:
[----:B-1----:R-:W1:Y:S01]  /*3c00*/  LDS.128 R4, [R6+0xe0] ;  /* 0x0000e00006047984 */ /* 0x002e620000000c00 */
[----:B------:R-:W-:Y:S01]  /*3c10*/  UISETP.GE.AND UP0, UPT, UR44, 0x1, UPT ;  /* 0x000000012c00788c */ /* 0x000fe2000bf06270 */
[----:B------:R-:W-:Y:S01]  /*3c20*/  @!PT LDS RZ, [RZ] ;  /* 0x00000000fffff984 */ /* 0x000fe20000000800 */
[----:B------:R-:W-:Y:S01]  /*3c30*/  @!PT LDS RZ, [RZ] ;  /* 0x00000000fffff984 */ /* 0x000fe20000000800 */
[----:B------:R-:W-:Y:S01]  /*3c40*/  @!PT LDS RZ, [RZ] ;  /* 0x00000000fffff984 */ /* 0x000fe20000000800 */
[----:B------:R-:W-:Y:S01]  /*3c50*/  @!PT LDS RZ, [RZ] ;  /* 0x00000000fffff984 */ /* 0x000fe20000000800 */
[----:B------:R2:W-:Y:S06]  /*3c60*/  MEMBAR.ALL.CTA ;  /* 0x0000000000007992 */ /* 0x0005ec0000008000 */
[----:B--2---:R-:W2:Y:S01]  /*3c70*/  FENCE.VIEW.ASYNC.S ;  /* 0x00000000000073c6 */ /* 0x004ea20000000000 */
[----:B-1----:R-:W-:Y:S11]  /*3c80*/  LOP3.LUT P0, RZ, R6, 0x1, RZ, 0xc0, !PT ;  /* 0x0000000106ff7812 */ /* 0x002ff6000780c0ff */
[----:B------:R-:W-:Y:S02]  /*3c90*/  @!UPT UIADD3 URZ, UPT, UPT, URZ, URZ, URZ ;  /* 0x000000fffffff290 */ /* 0x000fe4000fffe0ff */
[----:B--2---:R-:W-:Y:S01]  /*3ca0*/  VOTEU.ANY UP3, P0 ;  /* 0x0000000000ff7886 */ /* 0x004fe20000060100 */
[----:B------:R-:W-:Y:S11]  /*3cb0*/  PLOP3.LUT P0, PT, PT, PT, UP3, 0x80, 0x8 ;  /* 0x000000000008781c */ /* 0x000ff60003f0f038 */
[----:B------:R-:W-:Y:S02]  /*3cc0*/  @!UPT UIADD3 URZ, UPT, UPT, URZ, URZ, URZ ;  /* 0x000000fffffff290 */ /* 0x000fe4000fffe0ff */
[----:B------:R-:W-:Y:S02]  /*3cd0*/  @P0 SHF.R.U32.HI R0, RZ, 0x10, R5 ;  /* 0x00000010ff000819 */ /* 0x000fe40000011605 */
[----:B------:R-:W-:Y:S02]  /*3ce0*/  @P0 MOV R2, R4 ;  /* 0x0000000400020202 */ /* 0x000fe40000000f00 */
[----:B------:R-:W-:Y:S01]  /*3cf0*/  @P0 R2UR UR4, R0 ;  /* 0x00000000000402ca */ /* 0x000fe200000e0000 */
[----:B------:R-:W-:Y:S01]  /*3d00*/  VIADD R0, R8, 0x90 ;  /* 0x0000009008007836 */ /* 0x000fe20000000000 */
[----:B------:R-:W-:Y:S02]  /*3d10*/  @P0 LOP3.LUT R4, R5, 0xffff, RZ, 0xc0, !PT ;  /* 0x0000ffff05040812 */ /* 0x000fe400078ec0ff */
[----:B------:R-:W-:Y:S02]  /*3d20*/  @P0 R2UR UR6, R2 ;  /* 0x00000000020602ca */ /* 0x000fe400000e0000 */
[----:B------:R-:W-:Y:S02]  /*3d30*/  PRMT R0, RZ, 0x654, R0 ;  /* 0x00000654ff007816 */ /* 0x000fe40000000000 */
[----:B------:R-:W-:Y:S02]  /*3d40*/  @P0 R2UR UR5, R4 ;  /* 0x00000000040502ca */ /* 0x000fe400000e0000 */
[----:B------:R1:W-:Y:S03]  /*3d50*/  SYNCS.ARRIVE.TRANS64.RED.A1T0 RZ, [R0+URZ], RZ ;  /* 0x000000ff00ff79a7 */ /* 0x0003e600081004ff */
[----:B------:R-:W-:Y:S04]  /*3d60*/  @UP3 UMOV UR37, UR4 ;  /* 0x0000000400253c82 */ /* 0x000fe80008000000 */
[----:B------:R-:W-:Y:S04]  /*3d70*/  @UP3 UMOV UR14, UR6 ;  /* 0x00000006000e3c82 */ /* 0x000fe80008000000 */
[----:B------:R-:W-:Y:S01]  /*3d80*/  @UP3 UMOV UR13, UR5 ;  /* 0x00000005000d3c82 */ /* 0x000fe20008000000 */
[----:B------:R-:W-:Y:S05]  /*3d90*/  BRA.U !UP0, `(.L_x_65) ;  /* 0x0000000108c07547 */ /* 0x000fea000b800000 */
[----:B------:R-:W-:Y:S02]  /*3da0*/  UIMAD.WIDE.U32 UR8, UR13, UR51, URZ ;  /* 0x000000330d0872a5 */ /* 0x000fe4000f8e00ff */
[----:B------:R-:W-:Y:S02]  /*3db0*/  UP2UR UR10, UPR, URZ, 0x4 ;  /* 0x00000004ff0a7883 */ /* 0x000fe40008000000 */
[----:B------:R-:W-:Y:S02]  /*3dc0*/  UISETP.NE.AND UP2, UPT, UR50, 0x1, UPT ;  /* 0x000000013200788c */ /* 0x000fe4000bf45270 */
[----:B------:R-:W-:Y:S02]  /*3dd0*/  UIMAD.WIDE.U32 UR16, UR14, UR48, URZ ;  /* 0x000000300e1072a5 */ /* 0x000fe4000f8e00ff */
[----:B------:R-:W-:Y:S02]  /*3de0*/  USEL UR4, UR39, UR46, !UP2 ;  /* 0x0000002e27047287 */ /* 0x000fe4000d000000 */
[----:B------:R-:W-:Y:S02]  /*3df0*/  UISETP.NE.AND UP0, UPT, UR15, 0x1, UPT ;  /* 0x000000010f00788c */ /* 0x000fe4000bf05270 */
[----:B------:R-:W-:Y:S02]  /*3e00*/  UP2UR UR24, UPR, URZ, 0x2 ;  /* 0x00000002ff187883 */ /* 0x000fe40008000000 */
[----:B------:R-:W-:Y:S02]  /*3e10*/  UISETP.NE.AND UP1, UPT, UR44, 0x1, UPT ;  /* 0x000000012c00788c */ /* 0x000fe4000bf25270 */
[----:B---3--:R-:W-:Y:S02]  /*3e20*/  UIMAD.WIDE.U32 UR18, UR4, UR22, URZ ;  /* 0x00000016041272a5 */ /* 0x008fe4000f8e00ff */
[----:B------:R-:W-:Y:S01]  /*3e30*/  USEL UR7, UR45, UR47, !UP0 ;  /* 0x0000002f2d077287 */ /* 0x000fe2000c000000 */
[----:B------:R-:W-:Y:S02]  /*3e40*/  UMOV UR5, UR9 ;  /* 0x0000000900057c82 */ /* 0x000fe40008000000 */
[----:B------:R-:W-:Y:S02]  /*3e50*/  USHF.R.U32.HI UR6, URZ, UR55, UR5 ;  /* 0x00000037ff067299 */ /* 0x000fe40008011605 */
[----:B------:R-:W-:Y:S02]  /*3e60*/  UIMAD.WIDE.U32 UR20, UR7, UR22, URZ ;  /* 0x00000016071472a5 */ /* 0x000fe4000f8e00ff */
[----:B------:R-:W-:Y:S02]  /*3e70*/  USEL UR6, UR13, UR6, !UP2 ;  /* 0x000000060d067287 */ /* 0x000fe4000d000000 */
[----:B------:R-:W-:Y:S01]  /*3e80*/  UISETP.NE.AND UP2, UPT, UR10, URZ, UPT ;  /* 0x000000ff0a00728c */ /* 0x000fe2000bf45270 */
[----:B------:R-:W-:Y:S01]  /*3e90*/  UMOV UR5, UR17 ;  /* 0x0000001100057c82 */ /* 0x000fe20008000000 */
[----:B------:R-:W-:Y:S02]  /*3ea0*/  UIMAD.WIDE.U32 UR16, UR6, UR22, URZ ;  /* 0x00000016061072a5 */ /* 0x000fe4000f8e00ff */
[----:B------:R-:W-:Y:S03]  /*3eb0*/  USHF.R.U32.HI UR8, URZ, UR49, UR5 ;  /* 0x00000031ff087299 */ /* 0x000fe60008011605 */
[----:B------:R-:W-:Y:S02]  /*3ec0*/  UMOV UR5, UR19 ;  /* 0x0000001300057c82 */ /* 0x000fe40008000000 */
[----:B------:R-:W-:Y:S03]  /*3ed0*/  @UP1 USHF.R.U32.HI UR4, URZ, UR23, UR5 ;  /* 0x00000017ff041299 */ /* 0x000fe60008011605 */
[----:B------:R-:W-:Y:S01]  /*3ee0*/  UMOV UR5, UR21 ;  /* 0x0000001500057c82 */ /* 0x000fe20008000000 */
[----:B------:R-:W-:Y:S02]  /*3ef0*/  UIMAD UR4, UR44, UR4, URZ ;  /* 0x000000042c0472a4 */ /* 0x000fe4000f8e02ff */
[----:B------:R-:W-:Y:S02]  /*3f00*/  @UP1 USHF.R.U32.HI UR7, URZ, UR23, UR5 ;  /* 0x00000017ff071299 */ /* 0x000fe40008011605 */
[----:B------:R-:W-:Y:S02]  /*3f10*/  USEL UR5, UR14, UR8, !UP0 ;  /* 0x000000080e057287 */ /* 0x000fe4000c000000 */
[----:B------:R-:W-:Y:S02]  /*3f20*/  UIMAD UR8, UR44, UR7, URZ ;  /* 0x000000072c0872a4 */ /* 0x000fe4000f8e02ff */
[----:B------:R-:W-:Y:S03]  /*3f30*/  UISETP.GE.AND UP0, UPT, UR6, UR4, UPT ;  /* 0x000000040600728c */ /* 0x000fe6000bf06270 */
[----:B------:R-:W-:Y:S01]  /*3f40*/  UMOV UR4, UR17 ;  /* 0x0000001100047c82 */ /* 0x000fe20008000000 */
[----:B------:R-:W-:Y:S02]  /*3f50*/  UISETP.GE.OR UP0, UPT, UR5, UR8, UP0 ;  /* 0x000000080500728c */ /* 0x000fe40008706670 */
[----:B------:R-:W-:Y:S02]  /*3f60*/  USHF.R.U32.HI UR4, URZ, UR23, UR4 ;  /* 0x00000017ff047299 */ /* 0x000fe40008011604 */
[----:B------:R-:W-:Y:S02]  /*3f70*/  UIMAD.WIDE.U32 UR8, UR5, UR22, URZ ;  /* 0x00000016050872a5 */ /* 0x000fe4000f8e00ff */
[----:B------:R-:W-:Y:S04]  /*3f80*/  USEL UR10, UR6, UR4, !UP1 ;  /* 0x00000004060a7287 */ /* 0x000fe8000c800000 */
[----:B------:R-:W-:Y:S01]  /*3f90*/  UIADD3 UR12, UPT, UPT, -UR10, URZ, URZ ;  /* 0x000000ff0a0c7290 */ /* 0x000fe2000fffe1ff */
[----:B------:R-:W-:Y:S02]  /*3fa0*/  @!UP0 UMOV UR4, UR9 ;  /* 0x0000000900048c82 */ /* 0x000fe40008000000 */
[----:B------:R-:W-:Y:S02]  /*3fb0*/  @!UP0 USHF.R.U32.HI UR4, URZ, UR23, UR4 ;  /* 0x00000017ff048299 */ /* 0x000fe40008011604 */
[----:B------:R-:W-:Y:S02]  /*3fc0*/  UIMAD UR8, UR44, UR12, UR6 ;  /* 0x0000000c2c0872a4 */ /* 0x000fe4000f8e0206 */
[----:B------:R-:W-:Y:S02]  /*3fd0*/  @!UP0 USEL UR4, UR5, UR4, !UP1 ;  /* 0x0000000405048287 */ /* 0x000fe4000c800000 */
[----:B------:R-:W-:Y:S02]  /*3fe0*/  UISETP.NE.AND UP1, UPT, UR24, URZ, UPT ;  /* 0x000000ff1800728c */ /* 0x000fe4000bf25270 */
[----:B------:R-:W-:Y:S02]  /*3ff0*/  @!UP0 UIMAD UR7, UR7, UR8, UR4 ;  /* 0x00000008070782a4 */ /* 0x000fe4000f8e0204 */
[----:B------:R-:W-:Y:S02]  /*4000*/  @!UP0 UIADD3 UR9, UPT, UPT, UR10, -UR4, URZ ;  /* 0x800000040a098290 */ /* 0x000fe4000fffe0ff */
[----:B------:R-:W-:Y:S02]  /*4010*/  UIADD3 UR8, UPT, UPT, -UR6, URZ, URZ ;  /* 0x000000ff06087290 */ /* 0x000fe4000fffe1ff */
[----:B------:R-:W-:Y:S02]  /*4020*/  UIADD3 UR4, UPT, UPT, -UR5, URZ, URZ ;  /* 0x000000ff05047290 */ /* 0x000fe4000fffe1ff */
[----:B------:R-:W-:Y:S03]  /*4030*/  @!UP0 UIMAD UR6, UR9, UR44, UR5 ;  /* 0x0000002c090682a4 */ /* 0x000fe6000f8e0205 */
[----:B------:R-:W-:Y:S01]  /*4040*/  @!UP0 UMOV UR5, UR7 ;  /* 0x0000000700058c82 */ /* 0x000fe20008000000 */
[----:B------:R-:W-:Y:S02]  /*4050*/  UIMAD UR7, UR15, UR4, UR14 ;  /* 0x000000040f0772a4 */ /* 0x000fe4000f8e020e */
[----:B------:R-:W-:Y:S02]  /*4060*/  UIMAD UR4, UR50, UR8, UR13 ;  /* 0x00000008320472a4 */ /* 0x000fe4000f8e020d */
[----:B------:R-:W-:Y:S02]  /*4070*/  UIMAD UR14, UR5, UR15, UR7 ;  /* 0x0000000f050e72a4 */ /* 0x000fe4000f8e0207 */
[----:B------:R-:W-:Y:S11]  /*4080*/  UIMAD UR13, UR6, UR50, UR4 ;  /* 0x00000032060d72a4 */ /* 0x000ff6000f8e0204 */
[----:B------:R-:W-:Y:S01]  /*4090*/  @!UPT UIADD3 URZ, UPT, UPT, URZ, URZ, URZ ;  /* 0x000000fffffff290 */ /* 0x000fe2000fffe0ff */
.L_x_65:
[----:B------:R-:W2:Y:S01]  /*40a0*/  @!UP4 LDCU.128 UR16, c[0x0][0xd10] ;  /* 0x0001a200ff10c7ac */ /* 0x000ea20008000c00 */
[----:B------:R-:W-:Y:S04]  /*40b0*/  ISETP.NE.U32.AND P1, PT, RZ, UR42, PT ;  /* 0x0000002aff007c0c */ /* 0x000fe8000bf25070 */
[----:B------:R-:W-:Y:S01]  /*40c0*/  ISETP.NE.AND.EX P1, PT, RZ, UR43, PT, P1 ;  /* 0x0000002bff007c0c */ /* 0x000fe2000bf25310 */
[----:B------:R-:W4:Y:S01]  /*40d0*/  @!UP4 LDCU UR5, c[0x0][0xd0c] ;  /* 0x0001a180ff05c7ac */ /* 0x000f220008000800 */
[----:B------:R-:W-:Y:S02]  /*40e0*/  USHF.L.U32 UR33, UR25, 0x8, URZ ;  /* 0x0000000819217899 */ /* 0x000fe400080006ff */
[----:B------:R-:W-:Y:S02]  /*40f0*/  USHF.L.U32 UR26, UR11, 0x7, URZ ;  /* 0x000000070b1a7899 */ /* 0x000fe400080006ff */
[----:B--2---:R-:W-:Y:S07]  /*4100*/  UIMAD.WIDE.U32 UR6, UR14, UR16, URZ ;  /* 0x000000100e0672a5 */ /* 0x004fee000f8e00ff */
[----:B------:R-:W-:Y:S01]  /*4110*/  @!UP4 UMOV UR4, UR7 ;  /* 0x000000070004cc82 */ /* 0x000fe20008000000 */
[----:B----4-:R-:W-:Y:S02]  /*4120*/  @!UP4 UISETP.NE.AND UP0, UPT, UR5, 0x1, UPT ;  /* 0x000000010500c88c */ /* 0x010fe4000bf05270 */
[----:B------:R-:W-:Y:S02]  /*4130*/  @!UP4 USHF.R.U32.HI UR4, URZ, UR17, UR4 ;  /* 0x00000011ff04c299 */ /* 0x000fe40008011604 */
[----:B------:R-:W-:Y:S02]  /*4140*/  UIMAD.WIDE.U32 UR6, UR13, UR19, URZ ;  /* 0x000000130d0672a5 */ /* 0x000fe4000f8e00ff */
[----:B------:R-:W-:Y:S02]  /*4150*/  @!UP4 USEL UR8, UR14, UR4, !UP0 ;  /* 0x000000040e08c287 */ /* 0x000fe4000c000000 */
[----:B------:R-:W-:Y:S03]  /*4160*/  @!UP4 UISETP.NE.AND UP0, UPT, UR18, 0x1, UPT ;  /* 0x000000011200c88c */ /* 0x000fe6000bf05270 */
[----:B------:R-:W-:Y:S02]  /*4170*/  @!UP4 UMOV UR6, UR7 ;  /* 0x000000070006cc82 */ /* 0x000fe40008000000 */
[----:B------:R-:W2:Y:S02]  /*4180*/  @!UP4 LDCU UR4, c[0x0][0xd20] ;  /* 0x0001a400ff04c7ac */ /* 0x000ea40008000800 */
[----:B--2---:R-:W-:Y:S04]  /*4190*/  @!UP4 USHF.R.U32.HI UR6, URZ, UR4, UR6 ;  /* 0x00000004ff06c299 */ /* 0x004fe80008011606 */
[----:B------:R-:W-:Y:S04]  /*41a0*/  @!UP4 USEL UR6, UR13, UR6, !UP0 ;  /* 0x000000060d06c287 */ /* 0x000fe8000c000000 */
[----:B------:R-:W-:Y:S02]  /*41b0*/  @!UP4 UIADD3 UR4, UPT, UPT, -UR8, UR6, URZ ;  /* 0x000000060804c290 */ /* 0x000fe4000fffe1ff */
[----:B------:R-:W-:Y:S02]  /*41c0*/  @!UP4 UIADD3 UR6, UPT, UPT, UR8, -UR6, URZ ;  /* 0x800000060806c290 */ /* 0x000fe4000fffe0ff */
[----:B------:R-:W-:Y:S02]  /*41d0*/  @!UP4 UIMAD UR14, UR4, UR5, UR14 ;  /* 0x00000005040ec2a4 */ /* 0x000fe4000f8e020e */
[----:B------:R-:W-:Y:S01]  /*41e0*/  @!UP4 UIMAD UR13, UR6, UR18, UR13 ;  /* 0x00000012060dc2a4 */ /* 0x000fe2000f8e020d */
[----:B------:R-:W-:Y:S11]  /*41f0*/  BRA.U UP1, `(.L_x_66) ;  /* 0x0000000101107547 */ /* 0x000ff6000b800000 */
[----:B-1----:R-:W-:Y:S04]  /*4200*/  MOV R0, UR53 ;  /* 0x0000003500007c02 */ /* 0x002fe80008000f00 */
[----:B------:R-:W-:Y:S04]  /*4210*/  SHF.L.U32 R5, R0, 0x1f, RZ ;  /* 0x0000001f00057819 */ /* 0x000fe800000006ff */
[----:B------:R-:W1:Y:S02]  /*4220*/  SYNCS.PHASECHK.TRANS64.TRYWAIT P0, [UR32+0x78], R5 ;  /* 0x00007805ff0075a7 */ /* 0x000e640008001120 */
[----:B-1----:R-:W-:Y:S05]  /*4230*/  @!P0 BRA `(.L_x_67) ;  /* 0x000000b4002c8947 */ /* 0x002fea0003800000 */
.L_x_66:
[----:B------:R-:W-:Y:S05]  /*4240*/  BRA.U !UP5, `(.L_x_68) ;  /* 0x000000010d387547 */ /* 0x000fea000b800000 */
[----:B------:R-:W-:Y:S01]  /*4250*/  UPLOP3.LUT UP2, UPT, UPT, UPT, UP6, 0x80, 0x8 ;  /* 0x000000000008789c */ /* 0x000fe20003f4f060 */
[----:B-1----:R-:W-:Y:S01]  /*4260*/  HFMA2 R0, -RZ, RZ, 0, 5.9604644775390625e-08 ;  /* 0x00000001ff007431 */ /* 0x002fe200000001ff */
[----:B------:R-:W1:Y:S01]  /*4270*/  LDCU.64 UR8, c[0x0][0x358] ;  /* 0x00006b00ff0877ac */ /* 0x000e620008000a00 */
[----:B------:R-:W-:Y:S03]  /*4280*/  IMAD.MOV.U32 R79, RZ, RZ, 0x1 ;  /* 0x00000001ff4f7424 */ /* 0x000fe600078e00ff */
[----:B------:R-:W-:Y:S05]  /*4290*/  PLOP3.LUT P0, PT, PT, PT, UP2, 0x80, 0x8 ;  /* 0x000000000008781c */ /* 0x000fea0003f0f028 */
[----:B------:R-:W2:Y:S01]  /*42a0*/  @UP2 LDCU.64 UR4, c[0x0][0xa88] ;  /* 0x00015100ff0427ac */ /* 0x000ea20008000a00 */
[----:B------:R-:W-:Y:S07]  /*42b0*/  @UP2 UIMAD UR6, UR36, UR42, URZ ;  /* 0x0000002a240622a4 */ /* 0x000fee000f8e02ff */
[----:B------:R-:W-:Y:S01]  /*42c0*/  @!P0 PRMT R79, R0, 0x7610, R79 ;  /* 0x00007610004f8816 */ /* 0x000fe2000000004f */
[----:B--2---:R-:W-:Y:S06]  /*42d0*/  @UP2 UIMAD.WIDE UR4, UR6, 0x4, UR4 ;  /* 0x00000004060428a5 */ /* 0x004fec000f8e0204 */
[----:B------:R-:W-:Y:S01]  /*42e0*/  IMAD.U32 R4, RZ, RZ, UR4 ;  /* 0x00000004ff047e24 */ /* 0x000fe2000f8e00ff */
[----:B------:R-:W-:Y:S04]  /*42f0*/  MOV R5, UR5 ;  /* 0x0000000500057c02 */ /* 0x000fe80008000f00 */
[----:B------:R-:W2:Y:S01]  /*4300*/  @!UP2 LDCU UR4, c[0x0][0xa80] ;  /* 0x00015000ff04a7ac */ /* 0x000ea20008000800 */
[----:B-1---5:R4:W5:Y:S02]  /*4310*/  @P0 LDG.E R41, desc[UR8][R4.64] ;  /* 0x0000000804290981 */ /* 0x022964000c1e1900 */
[----:B--2-4-:R-:W-:Y:S07]  /*4320*/  @!P0 IMAD.U32 R41, RZ, RZ, UR4 ;  /* 0x00000004ff298e24 */ /* 0x014fee000f8e00ff */
.L_x_68:
[----:B-----5:R-:W-:Y:S01]  /*4330*/  @!P1 FSETP.EQ.AND P0, PT, R41, RZ, PT ;  /* 0x000000ff2900920b */ /* 0x020fe20003f02000 */
[----:B------:R-:W-:Y:S01]  /*4340*/  @!UPT UIADD3 URZ, UPT, UPT, URZ, URZ, URZ ;  /* 0x000000fffffff290 */ /* 0x000fe2000fffe0ff */
[----:B------:R-:W-:Y:S11]  /*4350*/  @!P1 BRA `(.L_x_69) ;  /* 0x0000000000149947 */ /* 0x000ff60003800000 */
[----:B------:R-:W-:Y:S02]  /*4360*/  LOP3.LUT P1, RZ, R79, 0xff, RZ, 0xc0, !PT ;  /* 0x000000ff4fff7812 */ /* 0x000fe4000782c0ff */
[----:B------:R-:W-:Y:S04]  /*4370*/  PLOP3.LUT P0, PT, PT, PT, UP2, 0x80, 0x8 ;  /* 0x000000000008781c */ /* 0x000fe80003f0f028 */
[----:B------:R-:W-:Y:S07]  /*4380*/  PLOP3.LUT P0, PT, P0, PT, PT, 0x8, 0x80 ;  /* 0x000000000080781c */ /* 0x000fee000070e170 */
[----:B------:R-:W-:Y:S11]  /*4390*/  @P1 FSETP.EQ.AND P0, PT, R41, RZ, PT ;  /* 0x000000ff2900120b */ /* 0x000ff60003f02000 */
[----:B------:R-:W-:Y:S02]  /*43a0*/  @!UPT UIADD3 URZ, UPT, UPT, URZ, URZ, URZ ;  /* 0x000000fffffff290 */ /* 0x000fe4000fffe0ff */
.L_x_69:
[----:B------:R-:W-:Y:S01]  /*43b0*/  ULEA UR16, UR29, UR32, 0x3 ;  /* 0x000000201d107291 */ /* 0x000fe2000f8e18ff */
[----:B-1----:R-:W-:Y:S02]  /*43c0*/  SHF.L.U32 R5, R11, 0x1f, RZ ;  /* 0x0000001f0b057819 */ /* 0x002fe400000006ff */
[----:B------:R-:W-:Y:S01]  /*43d0*/  ELECT P1, URZ, PT ;  /* 0x0000000000ff782f */ /* 0x000fe20003820000 */
[----:B------:R-:W-:Y:S03]  /*43e0*/  ULOP3.LUT UR34, UR35, 0x1, URZ, 0xc0, !UPT ;  /* 0x0000000123227892 */ /* 0x000fe6000f8ec0ff */
[----:B------:R-:W-:Y:S02]  /*43f0*/  PLOP3.LUT P1, PT, P0, P1, PT, 0xf2, 0x2f ;  /* 0x00000000002f781c */ /* 0x000fe40000723e72 */
[----:B------:R-:W1:Y:S11]  /*4400*/  SYNCS.PHASECHK.TRANS64.TRYWAIT P2, [UR16+0x58], R5 ;  /* 0x00005805ff0075a7 */ /* 0x000e760008041110 */
[----:B------:R-:W-:Y:S05]  /*4410*/  @!P1 IADD3 R4, P0, PT, R12, 0x780, RZ ;  /* 0x000007800c049810 */ /* 0x000fea0007f1e0ff */
[----:B------:R-:W-:Y:S01]  /*4420*/  @!P1 IMAD.X R2, RZ, RZ, R13, P0 ;  /* 0x000000ffff029224 */ /* 0x000fe200000e060d */
[----:B-1----:R-:W-:Y:S07]  /*4430*/  @!P2 BRA `(.L_x_70) ;  /* 0x000000b000c4a947 */ /* 0x002fee0003800000 */
.L_x_199:
[----:B------:R-:W-:Y:S01]  /*4440*/  UIADD3 UR25, UPT, UPT, UR16, 0x40, URZ ;  /* 0x0000004010197890 */ /* 0x000fe2000fffe0ff */
[----:B------:R-:W-:Y:S01]  /*4450*/  @!P1 R2UR UR5, R4 ;  /* 0x00000000040592ca */ /* 0x000fe200000e0000 */
[----:B------:R-:W-:Y:S01]  /*4460*/  UMOV UR8, 0x0 ;  /* 0x0000000000087882 */ /* 0x000fe20000000000 */
[----:B------:R-:W-:Y:S01]  /*4470*/  @!P1 R2UR UR4, R2 ;  /* 0x00000000020492ca */ /* 0x000fe200000e0000 */
[----:B------:R-:W-:Y:S01]  /*4480*/  UMOV UR18, 0x0 ;  /* 0x0000000000127882 */ /* 0x000fe20000000000 */
[----:B------:R-:W-:Y:S01]  /*4490*/  ISETP.NE.AND P0, PT, RZ, UR34, !P1 ;  /* 0x00000022ff007c0c */ /* 0x000fe2000cf05270 */
[----:B------:R-:W-:Y:S01]  /*44a0*/  VOTEU.ALL UP1, P1 ;  /* 0x0000000000ff7886 */ /* 0x000fe20000820000 */
[----:B------:R-:W-:Y:S01]  /*44b0*/  UMOV UR9, 0x10000000 ;  /* 0x1000000000097882 */ /* 0x000fe20000000000 */
[----:B------:R-:W-:Y:S01]  /*44c0*/  UMOV UR28, UR36 ;  /* 0x00000024001c7c82 */ /* 0x000fe20008000000 */
[----:B------:R-:W-:Y:S01]  /*44d0*/  VOTEU.ALL UP0, P1 ;  /* 0x0000000000ff7886 */ /* 0x000fe20000800000 */
[----:B------:R-:W-:Y:S01]  /*44e0*/  UMOV UR19, 0x10000000 ;  /* 0x1000000000137882 */ /* 0x000fe20000000000 */
[----:B------:R-:W-:Y:S03]  /*44f0*/  UMOV UR12, UR36 ;  /* 0x00000024000c7c82 */ /* 0x000fe60008000000 */
[----:B------:R-:W-:Y:S01]  /*4500*/  @!UP0 UIADD3 UR6, UPT, UPT, UR33, 0xe0, URZ ;  /* 0x000000e021068890 */ /* 0x000fe2000fffe0ff */
[----:B------:R-:W-:Y:S01]  /*4510*/  IMAD.U32 R4, RZ, RZ, UR5 ;  /* 0x00000005ff047e24 */ /* 0x000fe2000f8e00ff */
[----:B------:R-:W-:Y:S01]  /*4520*/  @!UP0 UIADD3 UR10, UPT, UPT, UR26, 0x20, URZ ;  /* 0x000000201a0a8890 */ /* 0x000fe2000fffe0ff */
[----:B-1----:R-:W-:Y:S01]  /*4530*/  IMAD.U32 R5, RZ, RZ, UR4 ;  /* 0x00000004ff057e24 */ /* 0x002fe2000f8e00ff */
[----:B------:R-:W-:Y:S02]  /*4540*/  @!UP0 ULEA UR4, UR29, UR32, 0xe ;  /* 0x000000201d048291 */ /* 0x000fe4000f8e70ff */
[----:B------:R-:W-:Y:S01]  /*4550*/  @!P1 IMAD.U32 R0, RZ, RZ, UR6 ;  /* 0x00000006ff009e24 */ /* 0x000fe2000f8e00ff */
[----:B------:R-:W-:Y:S01]  /*4560*/  @!P1 R2UR UR6, R4 ;  /* 0x00000000040692ca */ /* 0x000fe200000e0000 */
[----:B------:R-:W-:Y:S01]  /*4570*/  @P0 IMAD R0, RZ, RZ, UR33 ;  /* 0x00000021ff000e24 */ /* 0x000fe2000f8e02ff */
[----:B------:R-:W-:Y:S01]  /*4580*/  @!P1 R2UR UR7, R5 ;  /* 0x00000000050792ca */ /* 0x000fe200000e0000 */
[----:B------:R-:W-:Y:S01]  /*4590*/  @!UP0 UIADD3 UR24, UPT, UPT, UR4, 0x200, URZ ;  /* 0x0000020004188890 */ /* 0x000fe2000fffe0ff */
[----:B------:R-:W-:Y:S01]  /*45a0*/  PLOP3.LUT P0, PT, P1, PT, PT, 0x8, 0x80 ;  /* 0x000000000080781c */ /* 0x000fe20000f0e170 */
[----:B------:R-:W-:Y:S11]  /*45b0*/  UMOV UR5, 0x10000000 ;  /* 0x1000000000057882 */ /* 0x000ff60000000000 */
[----:B------:R-:W-:Y:S01]  /*45c0*/  @!UPT UIADD3 URZ, UPT, UPT, URZ, URZ, URZ ;  /* 0x000000fffffff290 */ /* 0x000fe2000fffe0ff */
[C---:B------:R-:W-:Y:S02]  /*45d0*/  @P0 R2UR.BROADCAST UR27, R0.reuse ;  /* 0x00000000001b02ca */ /* 0x040fe400008e0000 */
[----:B------:R-:W-:Y:S11]  /*45e0*/  PLOP3.LUT P0, PT, P1, PT, PT, 0x8, 0x80 ;  /* 0x000000000080781c */ /* 0x000ff60000f0e170 */
[----:B------:R-:W-:Y:S02]  /*45f0*/  @!UPT UIADD3 URZ, UPT, UPT, URZ, URZ, URZ ;  /* 0x000000fffffff290 */ /* 0x000fe4000fffe0ff */
[C---:B------:R-:W-:Y:S02]  /*4600*/  @P0 R2UR.BROADCAST UR11, R0.reuse ;  /* 0x00000000000b02ca */ /* 0x040fe400008e0000 */
[----:B------:R-:W-:Y:S01]  /*4610*/  PLOP3.LUT P0, PT, P1, PT, PT, 0x8, 0x80 ;  /* 0x000000000080781c */ /* 0x000fe20000f0e170 */
[----:B------:R1:W-:Y:S01]  /*4620*/  @!UP1 UTMALDG.3D [UR24], [UR6], desc[UR8] ;  /* 0x00000818060095b4 */ /* 0x0003e20008011000 */
[----:B------:R-:W-:Y:S01]  /*4630*/  VOTEU.ALL UP1, P1 ;  /* 0x0000000000ff7886 */ /* 0x000fe20000820000 */
[----:B-1----:R-:W-:Y:S01]  /*4640*/  @!UP0 UIADD3 UR8, UPT, UPT, UR4, 0x1200, URZ ;  /* 0x0000120004088890 */ /* 0x002fe2000fffe0ff */
[----:B------:R-:W-:Y:S08]  /*4650*/  UMOV UR9, UR25 ;  /* 0x0000001900097c82 */ /* 0x000ff00008000000 */
[----:B------:R1:W-:Y:S01]  /*4660*/  @!UP1 UTMALDG.3D [UR8], [UR6], desc[UR18] ;  /* 0x00001208060095b4 */ /* 0x0003e20008011000 */
[----:B------:R-:W-:Y:S01]  /*4670*/  VOTEU.ALL UP1, P1 ;  /* 0x0000000000ff7886 */ /* 0x000fe20000820000 */
[C---:B-1----:R-:W-:Y:S01]  /*4680*/  @P0 R2UR.BROADCAST UR11, R0.reuse ;  /* 0x00000000000b02ca */ /* 0x042fe200008e0000 */
[----:B------:R-:W-:Y:S01]  /*4690*/  @!UP0 UIADD3 UR10, UPT, UPT, UR26, 0x40, URZ ;  /* 0x000000401a0a8890 */ /* 0x000fe2000fffe0ff */
[----:B------:R-:W-:Y:S01]  /*46a0*/  PLOP3.LUT P0, PT, P1, PT, PT, 0x8, 0x80 ;  /* 0x000000000080781c */ /* 0x000fe20000f0e170 */
[----:B------:R-:W-:Y:S10]  /*46b0*/  @!UP0 UIADD3 UR8, UPT, UPT, UR4, 0x2200, URZ ;  /* 0x0000220004088890 */ /* 0x000ff4000fffe0ff */
[----:B------:R1:W-:Y:S02]  /*46c0*/  @!UP1 UTMALDG.3D [UR8], [UR6], desc[UR18] ;  /* 0x00001208060095b4 */ /* 0x0003e40008011000 */
[----:B-1----:R-:W-:Y:S01]  /*46d0*/  @P0 R2UR.BROADCAST UR11, R0 ;  /* 0x00000000000b02ca */ /* 0x002fe200008e0000 */
[----:B------:R-:W-:Y:S01]  /*46e0*/  @!UP0 UIADD3 UR10, UPT, UPT, UR26, 0x60, URZ ;  /* 0x000000601a0a8890 */ /* 0x000fe2000fffe0ff */
[----:B------:R-:W-:Y:S01]  /*46f0*/  @!P1 IMAD.MOV.U32 R0, RZ, RZ, 0x4000 ;  /* 0x00004000ff009424 */ /* 0x000fe200078e00ff */
[----:B------:R-:W-:Y:S01]  /*4700*/  @!UP0 UIADD3 UR8, UPT, UPT, UR4, 0x3200, URZ ;  /* 0x0000320004088890 */ /* 0x000fe2000fffe0ff */
[----:B------:R-:W-:Y:S01]  /*4710*/  @!P1 IADD3 R4, P0, PT, R12, 0x780, RZ ;  /* 0x000007800c049810 */ /* 0x000fe20007f1e0ff */
[----:B------:R-:W-:Y:S01]  /*4720*/  VOTEU.ALL UP0, P1 ;  /* 0x0000000000ff7886 */ /* 0x000fe20000800000 */
[----:B------:R-:W-:Y:S03]  /*4730*/  UMOV UR4, 0x0 ;  /* 0x0000000000047882 */ /* 0x000fe60000000000 */
[----:B------:R-:W-:Y:S04]  /*4740*/  @!P1 IMAD.X R2, RZ, RZ, R13, P0 ;  /* 0x000000ffff029224 */ /* 0x000fe800000e060d */
[----:B------:R1:W-:Y:S01]  /*4750*/  @!UP0 UTMALDG.3D [UR8], [UR6], desc[UR4] ;  /* 0x00000408060085b4 */ /* 0x0003e20008011000 */
[----:B------:R2:W-:Y:S01]  /*4760*/  @!P1 SYNCS.ARRIVE.TRANS64.RED.A0TR RZ, [UR16+0x40], R0 ;  /* 0x00004000ffff99a7 */ /* 0x0005e20008300410 */
[----:B-1----:R-:W-:Y:S04]  /*4770*/  UIADD3 UR4, UPT, UPT, UR29, 0x1, URZ ;  /* 0x000000011d047890 */ /* 0x002fe8000fffe0ff */
[----:B------:R-:W-:Y:S04]  /*4780*/  UISETP.NE.AND UP0, UPT, UR4, 0x3, UPT ;  /* 0x000000030400788c */ /* 0x000fe8000bf05270 */
[----:B------:R-:W-:Y:S02]  /*4790*/  USEL UR18, UR4, URZ, UP0 ;  /* 0x000000ff04127287 */ /* 0x000fe40008000000 */
[----:B------:R-:W-:Y:S02]  /*47a0*/  UPRMT UR4, UR38, 0x654, UR25 ;  /* 0x0000065426047896 */ /* 0x000fe40008000019 */
[----:B------:R-:W-:Y:S02]  /*47b0*/  USEL UR5, URZ, 0x1, UP0 ;  /* 0x00000001ff057887 */ /* 0x000fe40008000000 */
[----:B------:R-:W-:Y:S04]  /*47c0*/  ULEA UR17, UR18, UR32, 0x3 ;  /* 0x0000002012117291 */ /* 0x000fe8000f8e18ff */
[----:B------:R-:W-:Y:S01]  /*47d0*/  LOP3.LUT R6, R11, UR5, RZ, 0x3c, !PT ;  /* 0x000000050b067c12 */ /* 0x000fe2000f8e3cff */
[----:B------:R-:W-:Y:S03]  /*47e0*/  SYNCS.ARRIVE.TRANS64.RED.A1T0 RZ, [UR4], RZ ;  /* 0x000000ffffff79a7 */ /* 0x000fe60008100404 */
[----:B------:R-:W-:Y:S04]  /*47f0*/  SHF.L.U32 R5, R6, 0x1f, RZ ;  /* 0x0000001f06057819 */ /* 0x000fe800000006ff */
[----:B------:R-:W1:Y:S02]  /*4800*/  SYNCS.PHASECHK.TRANS64.TRYWAIT P2, [UR17+0x58], R5 ;  /* 0x00005805ff0075a7 */ /* 0x000e640008041111 */
[----:B-12---:R-:W-:Y:S05]  /*4810*/  @!P2 BRA `(.L_x_71) ;  /* 0x000000ac00e4a947 */ /* 0x006fea0003800000 */
.L_x_201:
[----:B------:R-:W-:Y:S01]  /*4820*/  UIADD3 UR9, UPT, UPT, UR17, 0x40, URZ ;  /* 0x0000004011097890 */ /* 0x000fe2000fffe0ff */
[----:B------:R-:W-:Y:S01]  /*4830*/  @!P1 R2UR UR5, R4 ;  /* 0x00000000040592ca */ /* 0x000fe200000e0000 */
[----:B------:R-:W-:Y:S01]  /*4840*/  UMOV UR10, UR26 ;  /* 0x0000001a000a7c82 */ /* 0x000fe20008000000 */
[----:B------:R-:W-:Y:S01]  /*4850*/  @!P1 R2UR UR4, R2 ;  /* 0x00000000020492ca */ /* 0x000fe200000e0000 */
[----:B------:R-:W-:Y:S01]  /*4860*/  VOTEU.ALL UP1, P1 ;  /* 0x0000000000ff7886 */ /* 0x000fe20000820000 */
[----:B------:R-:W-:Y:S01]  /*4870*/  ISETP.NE.AND P0, PT, RZ, UR34, !P1 ;  /* 0x00000022ff007c0c */ /* 0x000fe2000cf05270 */
[----:B------:R-:W-:Y:S01]  /*4880*/  VOTEU.ALL UP0, P1 ;  /* 0x0000000000ff7886 */ /* 0x000fe20000800000 */
[----:B------:R-:W-:Y:S01]  /*4890*/  IMAD.U32 R2, RZ, RZ, UR33 ;  /* 0x00000021ff027e24 */ /* 0x000fe2000f8e00ff */
[----:B------:R-:W-:Y:S01]  /*48a0*/  UMOV UR20, 0x0 ;  /* 0x0000000000147882 */ /* 0x000fe20000000000 */
[----:B------:R-:W-:Y:S01]  /*48b0*/  UMOV UR21, 0x10000000 ;  /* 0x1000000000157882 */ /* 0x000fe20000000000 */
[----:B------:R-:W-:Y:S01]  /*48c0*/  UMOV UR12, UR36 ;  /* 0x00000024000c7c82 */ /* 0x000fe20008000000 */
[----:B------:R-:W-:Y:S03]  /*48d0*/  @!UP0 UIADD3 UR6, UPT, UPT, UR33, 0xc0, URZ ;  /* 0x000000c021068890 */ /* 0x000fe6000fffe0ff */
[----:B------:R-:W-:Y:S01]  /*48e0*/  IMAD.U32 R4, RZ, RZ, UR5 ;  /* 0x00000005ff047e24 */ /* 0x000fe2000f8e00ff */
[----:B------:R-:W-:Y:S01]  /*48f0*/  UMOV UR5, 0x10000000 ;  /* 0x1000000000057882 */ /* 0x000fe20000000000 */
[----:B-1----:R-:W-:Y:S01]  /*4900*/  IMAD.U32 R5, RZ, RZ, UR4 ;  /* 0x00000004ff057e24 */ /* 0x002fe2000f8e00ff */
[----:B------:R-:W-:Y:S01]  /*4910*/  @!UP0 ULEA UR4, UR18, UR32, 0xe ;  /* 0x0000002012048291 */ /* 0x000fe2000f8e70ff */
[----:B------:R-:W-:Y:S01]  /*4920*/  @!P1 IMAD.U32 R0, RZ, RZ, UR6 ;  /* 0x00000006ff009e24 */ /* 0x000fe2000f8e00ff */
[----:B------:R-:W-:Y:S01]  /*4930*/  @!P1 R2UR UR6, R4 ;  /* 0x00000000040692ca */ /* 0x000fe200000e0000 */
[----:B------:R-:W-:Y:S01]  /*4940*/  @P0 VIADD R0, R2, 0x20 ;  /* 0x0000002002000836 */ /* 0x000fe20000000000 */
[----:B------:R-:W-:Y:S01]  /*4950*/  @!P1 R2UR UR7, R5 ;  /* 0x00000000050792ca */ /* 0x000fe200000e0000 */
[----:B------:R-:W-:Y:S01]  /*4960*/  @!UP0 UIADD3 UR8, UPT, UPT, UR4, 0x200, URZ ;  /* 0x0000020004088890 */ /* 0x000fe2000fffe0ff */
[----:B------:R-:W-:Y:S11]  /*4970*/  PLOP3.LUT P0, PT, P1, PT, PT, 0x8, 0x80 ;  /* 0x000000000080781c */ /* 0x000ff60000f0e170 */
[----:B------:R-:W-:Y:S02]  /*4980*/  @!UPT UIADD3 URZ, UPT, UPT, URZ, URZ, URZ ;  /* 0x000000fffffff290 */ /* 0x000fe4000fffe0ff */
[C---:B------:R-:W-:Y:S02]  /*4990*/  @P0 R2UR.BROADCAST UR11, R0.reuse ;  /* 0x00000000000b02ca */ /* 0x040fe400008e0000 */
[----:B------:R-:W-:Y:S11]  /*49a0*/  PLOP3.LUT P0, PT, P1, PT, PT, 0x8, 0x80 ;  /* 0x000000000080781c */ /* 0x000ff60000f0e170 */
[----:B------:R1:W-:Y:S01]  /*49b0*/  @!UP1 UTMALDG.3D [UR8], [UR6], desc[UR20] ;  /* 0x00001408060095b4 */ /* 0x0003e20008011000 */
[----:B------:R-:W-:Y:S01]  /*49c0*/  VOTEU.ALL UP1, P1 ;  /* 0x0000000000ff7886 */ /* 0x000fe20000820000 */
[C---:B-1----:R-:W-:Y:S01]  /*49d0*/  @P0 R2UR.BROADCAST UR11, R0.reuse ;  /* 0x00000000000b02ca */ /* 0x042fe200008e0000 */
[----:B------:R-:W-:Y:S01]  /*49e0*/  @!UP0 UIADD3 UR10, UPT, UPT, UR26, 0x20, URZ ;  /* 0x000000201a0a8890 */ /* 0x000fe2000fffe0ff */
[----:B------:R-:W-:Y:S01]  /*49f0*/  PLOP3.LUT P0, PT, P1, PT, PT, 0x8, 0x80 ;  /* 0x000000000080781c */ /* 0x000fe20000f0e170 */
[----:B------:R-:W-:Y:S10]  /*4a00*/  @!UP0 UIADD3 UR8, UPT, UPT, UR4, 0x1200, URZ ;  /* 0x0000120004088890 */ /* 0x000ff4000fffe0ff */
        /* <DEDUP_REMOVED lines=28> */
.L_x_203:
[----:B------:R-:W-:Y:S01]  /*4bd0*/  UIADD3 UR9, UPT, UPT, UR16, 0x40, URZ ;  /* 0x0000004010097890 */ /* 0x000fe2000fffe0ff */
[----:B------:R-:W-:Y:S01]  /*4be0*/  @!P1 R2UR UR5, R5 ;  /* 0x00000000050592ca */ /* 0x000fe200000e0000 */
[----:B------:R-:W-:Y:S01]  /*4bf0*/  UMOV UR21, 0x10000000 ;  /* 0x1000000000157882 */ /* 0x000fe20000000000 */
[----:B------:R-:W-:Y:S01]  /*4c00*/  @!P1 R2UR UR4, R4 ;  /* 0x00000000040492ca */ /* 0x000fe200000e0000 */
[----:B------:R-:W-:Y:S01]  /*4c10*/  UMOV UR10, UR26 ;  /* 0x0000001a000a7c82 */ /* 0x000fe20008000000 */
[----:B------:R-:W-:Y:S01]  /*4c20*/  ISETP.NE.AND P0, PT, RZ, UR34, !P1 ;  /* 0x00000022ff007c0c */ /* 0x000fe2000cf05270 */
[----:B------:R-:W-:Y:S01]  /*4c30*/  VOTEU.ALL UP0, P1 ;  /* 0x0000000000ff7886 */ /* 0x000fe20000800000 */
[----:B------:R-:W-:Y:S01]  /*4c40*/  VOTEU.ALL UP1, P1 ;  /* 0x0000000000ff7886 */ /* 0x000fe20000820000 */
[----:B------:R-:W-:Y:S01]  /*4c50*/  UMOV UR20, 0x0 ;  /* 0x0000000000147882 */ /* 0x000fe20000000000 */
[----:B------:R-:W-:Y:S02]  /*4c60*/  UMOV UR12, UR36 ;  /* 0x00000024000c7c82 */ /* 0x000fe40008000000 */
[----:B------:R-:W-:Y:S03]  /*4c70*/  @!UP0 UIADD3 UR6, UPT, UPT, UR33, 0xa0, URZ ;  /* 0x000000a021068890 */ /* 0x000fe6000fffe0ff */
[----:B------:R-:W-:Y:S01]  /*4c80*/  IMAD.U32 R4, RZ, RZ, UR5 ;  /* 0x00000005ff047e24 */ /* 0x000fe2000f8e00ff */
[----:B------:R-:W-:Y:S01]  /*4c90*/  UMOV UR5, 0x10000000 ;  /* 0x1000000000057882 */ /* 0x000fe20000000000 */
[----:B------:R-:W-:Y:S01]  /*4ca0*/  IMAD.U32 R5, RZ, RZ, UR4 ;  /* 0x00000004ff057e24 */ /* 0x000fe2000f8e00ff */
[----:B------:R-:W-:Y:S01]  /*4cb0*/  @!UP0 ULEA UR4, UR18, UR32, 0xe ;  /* 0x0000002012048291 */ /* 0x000fe2000f8e70ff */
[----:B-1----:R-:W-:Y:S01]  /*4cc0*/  @!P1 IMAD.U32 R0, RZ, RZ, UR6 ;  /* 0x00000006ff009e24 */ /* 0x002fe2000f8e00ff */
        /* <DEDUP_REMOVED lines=42> */
.L_x_205:
[----:B------:R-:W-:Y:S01]  /*4f70*/  UIADD3 UR25, UPT, UPT, UR21, 0x40, URZ ;  /* 0x0000004015197890 */ /* 0x000fe2000fffe0ff */
[----:B------:R-:W-:Y:S01]  /*4f80*/  @!P1 R2UR UR5, R5 ;  /* 0x00000000050592ca */ /* 0x000fe200000e0000 */
[----:B------:R-:W-:Y:S01]  /*4f90*/  VOTEU.ALL UP1, P1 ;  /* 0x0000000000ff7886 */ /* 0x000fe20000820000 */
[----:B------:R-:W-:Y:S01]  /*4fa0*/  @!P1 R2UR UR4, R4 ;  /* 0x00000000040492ca */ /* 0x000fe200000e0000 */
[----:B------:R-:W-:Y:S01]  /*4fb0*/  UMOV UR30, 0x0 ;  /* 0x00000000001e7882 */ /* 0x000fe20000000000 */
[----:B------:R-:W-:Y:S01]  /*4fc0*/  UMOV UR31, 0x10000000 ;  /* 0x10000000001f7882 */ /* 0x000fe20000000000 */
[----:B------:R-:W-:Y:S01]  /*4fd0*/  UMOV UR28, UR36 ;  /* 0x00000024001c7c82 */ /* 0x000fe20008000000 */
[----:B------:R-:W-:Y:S01]  /*4fe0*/  UMOV UR12, UR36 ;  /* 0x00000024000c7c82 */ /* 0x000fe20008000000 */
[----:B------:R-:W-:Y:S01]  /*4ff0*/  UMOV UR9, UR25 ;  /* 0x0000001900097c82 */ /* 0x000fe20008000000 */
[----:B------:R-:W-:Y:S01]  /*5000*/  UMOV UR20, UR36 ;  /* 0x0000002400147c82 */ /* 0x000fe20008000000 */
[----:B------:R-:W-:Y:S01]  /*5010*/  VOTEU.ALL UP0, P1 ;  /* 0x0000000000ff7886 */ /* 0x000fe20000800000 */
[----:B------:R-:W-:Y:S01]  /*5020*/  UMOV UR17, UR25 ;  /* 0x0000001900117c82 */ /* 0x000fe20008000000 */
[----:B-1----:R-:W-:Y:S02]  /*5030*/  @!P1 IMAD.MOV.U32 R0, RZ, RZ, 0x4000 ;  /* 0x00004000ff009424 */ /* 0x002fe400078e00ff */
[----:B------:R-:W-:Y:S01]  /*5040*/  IMAD.U32 R4, RZ, RZ, UR5 ;  /* 0x00000005ff047e24 */ /* 0x000fe2000f8e00ff */
[----:B------:R-:W-:Y:S01]  /*5050*/  @!UP0 UIMAD UR5, UR34, -0x20, UR33 ;  /* 0xffffffe0220588a4 */ /* 0x000fe2000f8e0221 */
[----:B------:R-:W-:Y:S01]  /*5060*/  IMAD.U32 R5, RZ, RZ, UR4 ;  /* 0x00000004ff057e24 */ /* 0x000fe2000f8e00ff */
[----:B------:R-:W-:Y:S02]  /*5070*/  @!UP0 ULEA UR4, UR29, UR32, 0xe ;  /* 0x000000201d048291 */ /* 0x000fe4000f8e70ff */
[----:B------:R-:W-:Y:S01]  /*5080*/  @!P1 R2UR UR6, R4 ;  /* 0x00000000040692ca */ /* 0x000fe200000e0000 */
[----:B------:R-:W-:Y:S01]  /*5090*/  @!UP0 UIADD3 UR27, UPT, UPT, UR5, 0x80, URZ ;  /* 0x00000080051b8890 */ /* 0x000fe2000fffe0ff */
[----:B------:R-:W-:Y:S01]  /*50a0*/  @!P1 R2UR UR7, R5 ;  /* 0x00000000050792ca */ /* 0x000fe200000e0000 */
[----:B------:R-:W-:Y:S01]  /*50b0*/  @!UP0 UIADD3 UR24, UPT, UPT, UR4, 0x200, URZ ;  /* 0x0000020004188890 */ /* 0x000fe2000fffe0ff */
[----:B------:R-:W-:Y:S01]  /*50c0*/  @!P1 IADD3 R5, P0, PT, R12, 0x780, RZ ;  /* 0x000007800c059810 */ /* 0x000fe20007f1e0ff */
[----:B------:R-:W-:Y:S02]  /*50d0*/  @!UP0 UIADD3 UR10, UPT, UPT, UR26, 0x20, URZ ;  /* 0x000000201a0a8890 */ /* 0x000fe4000fffe0ff */
[----:B------:R-:W-:Y:S01]  /*50e0*/  @!UP0 UIADD3 UR8, UPT, UPT, UR4, 0x1200, URZ ;  /* 0x0000120004088890 */ /* 0x000fe2000fffe0ff */
[----:B------:R-:W-:Y:S01]  /*50f0*/  UMOV UR11, UR27 ;  /* 0x0000001b000b7c82 */ /* 0x000fe20008000000 */
[----:B------:R-:W-:Y:S01]  /*5100*/  @!UP0 UIADD3 UR18, UPT, UPT, UR26, 0x40, URZ ;  /* 0x000000401a128890 */ /* 0x000fe2000fffe0ff */
[----:B------:R-:W-:Y:S01]  /*5110*/  @!P1 IMAD.X R4, RZ, RZ, R13, P0 ;  /* 0x000000ffff049224 */ /* 0x000fe200000e060d */
[----:B------:R-:W-:Y:S01]  /*5120*/  @!UP0 UIADD3 UR16, UPT, UPT, UR4, 0x2200, URZ ;  /* 0x0000220004108890 */ /* 0x000fe2000fffe0ff */
[----:B------:R-:W-:Y:S03]  /*5130*/  UMOV UR19, UR27 ;  /* 0x0000001b00137c82 */ /* 0x000fe60008000000 */
[----:B------:R-:W-:Y:S01]  /*5140*/  @!UP1 UTMALDG.3D [UR24], [UR6], desc[UR30] ;  /* 0x00001e18060095b4 */ /* 0x000fe20008011000 */
[----:B------:R-:W-:Y:S05]  /*5150*/  VOTEU.ALL UP1, P1 ;  /* 0x0000000000ff7886 */ /* 0x000fea0000820000 */
[----:B------:R1:W-:Y:S02]  /*5160*/  @!UP1 UTMALDG.3D [UR8], [UR6], desc[UR30] ;  /* 0x00001e08060095b4 */ /* 0x0003e40008011000 */
[----:B-1----:R-:W-:Y:S02]  /*5170*/  @!UP0 UIADD3 UR10, UPT, UPT, UR26, 0x60, URZ ;  /* 0x000000601a0a8890 */ /* 0x002fe4000fffe0ff */
[----:B------:R-:W-:Y:S01]  /*5180*/  @!UP0 UIADD3 UR8, UPT, UPT, UR4, 0x3200, URZ ;  /* 0x0000320004088890 */ /* 0x000fe2000fffe0ff */
[----:B------:R-:W-:Y:S01]  /*5190*/  VOTEU.ALL UP0, P1 ;  /* 0x0000000000ff7886 */ /* 0x000fe20000800000 */
[----:B------:R-:W-:Y:S04]  /*51a0*/  UIADD3 UR4, UPT, UPT, UR29, 0x1, URZ ;  /* 0x000000011d047890 */ /* 0x000fe8000fffe0ff */
[----:B------:R-:W-:Y:S01]  /*51b0*/  @!UP0 UTMALDG.3D [UR16], [UR6], desc[UR30] ;  /* 0x00001e10060085b4 */ /* 0x000fe20008011000 */
[----:B------:R-:W-:Y:S04]  /*51c0*/  UISETP.NE.AND UP0, UPT, UR4, 0x3, UPT ;  /* 0x000000030400788c */ /* 0x000fe8000bf05270 */
[----:B------:R-:W-:Y:S02]  /*51d0*/  USEL UR29, UR4, URZ, UP0 ;  /* 0x000000ff041d7287 */ /* 0x000fe40008000000 */
[----:B------:R-:W-:Y:S02]  /*51e0*/  USEL UR5, URZ, 0x1, UP0 ;  /* 0x00000001ff057887 */ /* 0x000fe40008000000 */
[----:B------:R-:W-:Y:S01]  /*51f0*/  VOTEU.ALL UP0, P1 ;  /* 0x0000000000ff7886 */ /* 0x000fe20000800000 */
[----:B------:R-:W-:Y:S03]  /*5200*/  UPRMT UR4, UR38, 0x654, UR25 ;  /* 0x0000065426047896 */ /* 0x000fe60008000019 */
[----:B------:R-:W-:Y:S01]  /*5210*/  LOP3.LUT R6, R6, UR5, RZ, 0x3c, !PT ;  /* 0x0000000506067c12 */ /* 0x000fe2000f8e3cff */
[----:B------:R1:W-:Y:S01]  /*5220*/  @!UP0 UTMALDG.3D [UR8], [UR6], desc[UR30] ;  /* 0x00001e08060085b4 */ /* 0x0003e20008011000 */
[----:B------:R2:W-:Y:S02]  /*5230*/  @!P1 SYNCS.ARRIVE.TRANS64.RED.A0TR RZ, [UR21+0x40], R0 ;  /* 0x00004000ffff99a7 */ /* 0x0005e40008300415 */
[----:B------:R-:W-:Y:S02]  /*5240*/  SHF.L.U32 R7, R6, 0x1f, RZ ;  /* 0x0000001f06077819 */ /* 0x000fe400000006ff */
[----:B------:R-:W-:Y:S01]  /*5250*/  SYNCS.ARRIVE.TRANS64.RED.A1T0 RZ, [UR4], RZ ;  /* 0x000000ffffff79a7 */ /* 0x000fe20008100404 */
[----:B-1----:R-:W-:Y:S09]  /*5260*/  ULEA UR6, UR29, UR32, 0x3 ;  /* 0x000000201d067291 */ /* 0x002ff2000f8e18ff */
[----:B------:R-:W1:Y:S02]  /*5270*/  SYNCS.PHASECHK.TRANS64.TRYWAIT P2, [UR6+0x58], R7 ;  /* 0x00005807ff0075a7 */ /* 0x000e640008041106 */
[----:B-12---:R-:W-:Y:S05]  /*5280*/  @!P2 BRA `(.L_x_74) ;  /* 0x000000a40090a947 */ /* 0x006fea0003800000 */
.L_x_207:
        /* <DEDUP_REMOVED lines=14> */
[----:B------:R-:W-:Y:S01]  /*5370*/  @!UP0 ULEA UR5, UR34, UR33, 0x5 ;  /* 0x0000002122058291 */ /* 0x000fe2000f8e28ff */
        /* <DEDUP_REMOVED lines=21> */
[----:B------:R1:W-:Y:S01]  /*54d0*/  @!UP0 UTMALDG.3D [UR16], [UR30], desc[UR40] ;  /* 0x000028101e0085b4 */ /* 0x0003e20008011000 */
[----:B------:R-:W-:Y:S04]  /*54e0*/  UISETP.NE.AND UP0, UPT, UR4, 0x3, UPT ;  /* 0x000000030400788c */ /* 0x000fe8000bf05270 */
[----:B------:R-:W-:Y:S06]  /*54f0*/  USEL UR5, URZ, 0x1, UP0 ;  /* 0x00000001ff057887 */ /* 0x000fec0008000000 */
[----:B------:R-:W-:Y:S04]  /*5500*/  LOP3.LUT R6, R6, UR5, RZ, 0x3c, !PT ;  /* 0x0000000506067c12 */ /* 0x000fe8000f8e3cff */
[----:B------:R-:W-:Y:S01]  /*5510*/  SHF.L.U32 R7, R6, 0x1f, RZ ;  /* 0x0000001f06077819 */ /* 0x000fe200000006ff */
[----:B-1----:R-:W-:Y:S02]  /*5520*/  USEL UR17, UR4, URZ, UP0 ;  /* 0x000000ff04117287 */ /* 0x002fe40008000000 */
[----:B------:R-:W-:Y:S01]  /*5530*/  VOTEU.ALL UP0, P1 ;  /* 0x0000000000ff7886 */ /* 0x000fe20000800000 */
[----:B------:R-:W-:Y:S02]  /*5540*/  UPRMT UR4, UR38, 0x654, UR25 ;  /* 0x0000065426047896 */ /* 0x000fe40008000019 */
[----:B------:R-:W-:Y:S02]  /*5550*/  ULEA UR16, UR17, UR32, 0x3 ;  /* 0x0000002011107291 */ /* 0x000fe4000f8e18ff */
[----:B------:R1:W-:Y:S01]  /*5560*/  @!UP0 UTMALDG.3D [UR8], [UR30], desc[UR40] ;  /* 0x000028081e0085b4 */ /* 0x0003e20008011000 */
[----:B------:R1:W-:Y:S04]  /*5570*/  @!P1 SYNCS.ARRIVE.TRANS64.RED.A0TR RZ, [UR6+0x40], R0 ;  /* 0x00004000ffff99a7 */ /* 0x0003e80008300406 */
[----:B------:R-:W-:Y:S02]  /*5580*/  SYNCS.ARRIVE.TRANS64.RED.A1T0 RZ, [UR4], RZ ;  /* 0x000000ffffff79a7 */ /* 0x000fe40008100404 */
[----:B------:R-:W2:Y:S02]  /*5590*/  SYNCS.PHASECHK.TRANS64.TRYWAIT P2, [UR16+0x58], R7 ;  /* 0x00005807ff0075a7 */ /* 0x000ea40008041110 */
[----:B-12---:R-:W-:Y:S05]  /*55a0*/  @!P2 BRA `(.L_x_75) ;  /* 0x000000a000e0a947 */ /* 0x006fea0003800000 */
.L_x_209:
        /* <DEDUP_REMOVED lines=58> */
.L_x_211:
[----:B------:R-:W-:Y:S01]  /*5950*/  UIADD3 UR9, UPT, UPT, UR17, 0x40, URZ ;  /* 0x0000004011097890 */ /* 0x000fe2000fffe0ff */
[----:B------:R-:W-:Y:S01]  /*5960*/  @!P1 R2UR UR5, R5 ;  /* 0x00000000050592ca */ /* 0x000fe200000e0000 */
[----:B------:R-:W-:Y:S01]  /*5970*/  UMOV UR10, UR26 ;  /* 0x0000001a000a7c82 */ /* 0x000fe20008000000 */
[----:B------:R-:W-:Y:S01]  /*5980*/  @!P1 R2UR UR4, R4 ;  /* 0x00000000040492ca */ /* 0x000fe200000e0000 */
[----:B------:R-:W-:Y:S01]  /*5990*/  VOTEU.ALL UP1, P1 ;  /* 0x0000000000ff7886 */ /* 0x000fe20000820000 */
[----:B------:R-:W-:Y:S01]  /*59a0*/  ISETP.NE.AND P0, PT, RZ, UR34, !P1 ;  /* 0x00000022ff007c0c */ /* 0x000fe2000cf05270 */
[----:B------:R-:W-:Y:S01]  /*59b0*/  VOTEU.ALL UP0, P1 ;  /* 0x0000000000ff7886 */ /* 0x000fe20000800000 */
[----:B------:R-:W-:Y:S01]  /*59c0*/  UMOV UR20, 0x0 ;  /* 0x0000000000147882 */ /* 0x000fe20000000000 */
        /* <DEDUP_REMOVED lines=50> */
.L_x_213:
[----:B------:R-:W-:Y:S01]  /*5cf0*/  UIADD3 UR9, UPT, UPT, UR16, 0x40, URZ ;  /* 0x0000004010097890 */ /* 0x000fe2000fffe0ff */
[----:B------:R-:W-:Y:S01]  /*5d00*/  @!P1 R2UR UR5, R4 ;  /* 0x00000000040592ca */ /* 0x000fe200000e0000 */
[----:B------:R-:W-:Y:S01]  /*5d10*/  UIADD3 UR35, UPT, UPT, UR35, 0x1, URZ ;  /* 0x0000000123237890 */ /* 0x000fe2000fffe0ff */
[----:B------:R-:W-:Y:S01]  /*5d20*/  @!P1 R2UR UR4, R2 ;  /* 0x00000000020492ca */ /* 0x000fe200000e0000 */
[----:B------:R-:W-:Y:S01]  /*5d30*/  UIADD3 UR25, UPT, UPT, UR13, UR54, URZ ;  /* 0x000000360d197290 */ /* 0x000fe2000fffe0ff */
[----:B------:R-:W-:Y:S01]  /*5d40*/  ISETP.NE.OR P0, PT, RZ, UR34, P1 ;  /* 0x00000022ff007c0c */ /* 0x000fe20008f05670 */
[----:B------:R-:W-:Y:S01]  /*5d50*/  VOTEU.ALL UP1, P1 ;  /* 0x0000000000ff7886 */ /* 0x000fe20000820000 */
[----:B------:R-:W-:Y:S01]  /*5d60*/  UMOV UR20, 0x0 ;  /* 0x0000000000147882 */ /* 0x000fe20000000000 */
[----:B------:R-:W-:Y:S01]  /*5d70*/  UMOV UR21, 0x10000000 ;  /* 0x1000000000157882 */ /* 0x000fe20000000000 */
[----:B------:R-:W-:Y:S01]  /*5d80*/  UMOV UR10, UR26 ;  /* 0x0000001a000a7c82 */ /* 0x000fe20008000000 */
[----:B------:R-:W-:Y:S01]  /*5d90*/  UMOV UR12, UR36 ;  /* 0x00000024000c7c82 */ /* 0x000fe20008000000 */
[----:B------:R-:W-:Y:S01]  /*5da0*/  VOTEU.ALL UP0, P1 ;  /* 0x0000000000ff7886 */ /* 0x000fe20000800000 */
[----:B------:R-:W-:Y:S01]  /*5db0*/  VIADD R10, R10, 0x1 ;  /* 0x000000010a0a7836 */ /* 0x000fe20000000000 */
[----:B------:R-:W-:Y:S01]  /*5dc0*/  UMOV UR36, UR37 ;  /* 0x0000002500247c82 */ /* 0x000fe20008000000 */
[----:B------:R-:W-:Y:S01]  /*5dd0*/  IMAD.U32 R4, RZ, RZ, UR5 ;  /* 0x00000005ff047e24 */ /* 0x000fe2000f8e00ff */
[----:B------:R-:W-:Y:S01]  /*5de0*/  UMOV UR5, 0x10000000 ;  /* 0x1000000000057882 */ /* 0x000fe20000000000 */
[----:B------:R-:W-:Y:S01]  /*5df0*/  @!UP0 UIADD3 UR6, UPT, UPT, UR33, 0xe0, URZ ;  /* 0x000000e021068890 */ /* 0x000fe2000fffe0ff */
[----:B-1----:R-:W-:Y:S01]  /*5e00*/  IMAD.U32 R5, RZ, RZ, UR4 ;  /* 0x00000004ff057e24 */ /* 0x002fe2000f8e00ff */
[----:B------:R-:W-:Y:S04]  /*5e10*/  @!UP0 ULEA UR4, UR18, UR32, 0xe ;  /* 0x0000002012048291 */ /* 0x000fe8000f8e70ff */
[----:B------:R-:W-:Y:S01]  /*5e20*/  @!UP0 UIADD3 UR8, UPT, UPT, UR4, 0x200, URZ ;  /* 0x0000020004088890 */ /* 0x000fe2000fffe0ff */
[----:B------:R-:W-:Y:S01]  /*5e30*/  @!P1 IMAD.U32 R0, RZ, RZ, UR6 ;  /* 0x00000006ff009e24 */ /* 0x000fe2000f8e00ff */
[----:B------:R-:W-:Y:S01]  /*5e40*/  @!P1 R2UR UR6, R4 ;  /* 0x00000000040692ca */ /* 0x000fe200000e0000 */
[----:B------:R-:W-:Y:S01]  /*5e50*/  @!P0 IMAD R0, RZ, RZ, UR33 ;  /* 0x00000021ff008e24 */ /* 0x000fe2000f8e02ff */
[----:B------:R-:W-:Y:S02]  /*5e60*/  @!P1 R2UR UR7, R5 ;  /* 0x00000000050792ca */ /* 0x000fe400000e0000 */
[----:B------:R-:W-:Y:S11]  /*5e70*/  PLOP3.LUT P0, PT, P1, PT, PT, 0x8, 0x80 ;  /* 0x000000000080781c */ /* 0x000ff60000f0e170 */
[----:B------:R-:W-:Y:S02]  /*5e80*/  @!UPT UIADD3 URZ, UPT, UPT, URZ, URZ, URZ ;  /* 0x000000fffffff290 */ /* 0x000fe4000fffe0ff */
[C---:B------:R-:W-:Y:S02]  /*5e90*/  @P0 R2UR.BROADCAST UR11, R0.reuse ;  /* 0x00000000000b02ca */ /* 0x040fe400008e0000 */
[----:B------:R-:W-:Y:S11]  /*5ea0*/  PLOP3.LUT P0, PT, P1, PT, PT, 0x8, 0x80 ;  /* 0x000000000080781c */ /* 0x000ff60000f0e170 */
[----:B------:R1:W-:Y:S01]  /*5eb0*/  @!UP1 UTMALDG.3D [UR8], [UR6], desc[UR20] ;  /* 0x00001408060095b4 */ /* 0x0003e20008011000 */
[----:B------:R-:W-:Y:S01]  /*5ec0*/  VOTEU.ALL UP1, P1 ;  /* 0x0000000000ff7886 */ /* 0x000fe20000820000 */
[----:B-1----:R-:W-:Y:S01]  /*5ed0*/  @!UP0 UIADD3 UR10, UPT, UPT, UR26, 0x20, URZ ;  /* 0x000000201a0a8890 */ /* 0x002fe2000fffe0ff */
[C---:B------:R-:W-:Y:S01]  /*5ee0*/  @P0 R2UR.BROADCAST UR11, R0.reuse ;  /* 0x00000000000b02ca */ /* 0x040fe200008e0000 */
[----:B------:R-:W-:Y:S01]  /*5ef0*/  @!UP0 UIADD3 UR8, UPT, UPT, UR4, 0x1200, URZ ;  /* 0x0000120004088890 */ /* 0x000fe2000fffe0ff */
        /* <DEDUP_REMOVED lines=8> */
[----:B------:R-:W-:Y:S01]  /*5f80*/  UPLOP3.LUT UP1, UPT, UPT, UPT, UPT, 0x80, 0x8 ;  /* 0x000000000008789c */ /* 0x000fe20003f2f070 */
[----:B-1----:R-:W-:Y:S01]  /*5f90*/  @P0 R2UR.BROADCAST UR11, R0 ;  /* 0x00000000000b02ca */ /* 0x002fe200008e0000 */
[----:B------:R-:W-:Y:S01]  /*5fa0*/  @!UP0 UIADD3 UR10, UPT, UPT, UR26, 0x60, URZ ;  /* 0x000000601a0a8890 */ /* 0x000fe2000fffe0ff */
[C---:B------:R-:W-:Y:S01]  /*5fb0*/  ISETP.NE.AND P0, PT, R10.reuse, 0x2, PT ;  /* 0x000000020a00780c */ /* 0x040fe20003f05270 */
[----:B------:R-:W-:Y:S01]  /*5fc0*/  @!UP0 UIADD3 UR8, UPT, UPT, UR4, 0x3200, URZ ;  /* 0x0000320004088890 */ /* 0x000fe2000fffe0ff */
[----:B------:R-:W-:Y:S02]  /*5fd0*/  VOTEU.ALL UP0, P1 ;  /* 0x0000000000ff7886 */ /* 0x000fe40000800000 */
[----:B------:R-:W-:Y:S01]  /*5fe0*/  UMOV UR4, 0x0 ;  /* 0x0000000000047882 */ /* 0x000fe20000000000 */
[----:B------:R-:W-:Y:S02]  /*5ff0*/  SEL R0, RZ, 0x1, P0 ;  /* 0x00000001ff007807 */ /* 0x000fe40000000000 */
[----:B------:R-:W-:Y:S02]  /*6000*/  SEL R10, R10, RZ, P0 ;  /* 0x000000ff0a0a7207 */ /* 0x000fe40000000000 */
[----:B------:R-:W-:Y:S02]  /*6010*/  LOP3.LUT R9, R9, R0, RZ, 0x3c, !PT ;  /* 0x0000000009097212 */ /* 0x000fe400078e3cff */
[----:B------:R1:W-:Y:S01]  /*6020*/  @!UP0 UTMALDG.3D [UR8], [UR6], desc[UR4] ;  /* 0x00000408060085b4 */ /* 0x0003e20008011000 */
[----:B------:R2:W-:Y:S01]  /*6030*/  @!P1 SYNCS.ARRIVE.TRANS64.RED.A0TR RZ, [UR16+0x40], R3 ;  /* 0x00004003ffff99a7 */ /* 0x0005e20008300410 */
[----:B-1----:R-:W-:Y:S02]  /*6040*/  UIADD3 UR4, UPT, UPT, UR18, 0x1, URZ ;  /* 0x0000000112047890 */ /* 0x002fe4000fffe0ff */
[----:B------:R-:W-:Y:S02]  /*6050*/  UIADD3 UR11, UPT, UPT, UR14, UR52, URZ ;  /* 0x000000340e0b7290 */ /* 0x000fe4000fffe0ff */
[----:B------:R-:W-:Y:S04]  /*6060*/  UISETP.NE.AND UP0, UPT, UR4, 0x3, UPT ;  /* 0x000000030400788c */ /* 0x000fe8000bf05270 */
[----:B------:R-:W-:Y:S02]  /*6070*/  USEL UR29, UR4, URZ, UP0 ;  /* 0x000000ff041d7287 */ /* 0x000fe40008000000 */
[----:B------:R-:W-:Y:S02]  /*6080*/  UPRMT UR4, UR38, 0x654, UR9 ;  /* 0x0000065426047896 */ /* 0x000fe40008000009 */
[----:B------:R-:W-:Y:S06]  /*6090*/  USEL UR5, URZ, 0x1, UP0 ;  /* 0x00000001ff057887 */ /* 0x000fec0008000000 */
[----:B------:R-:W-:Y:S01]  /*60a0*/  LOP3.LUT R11, R6, UR5, RZ, 0x3c, !PT ;  /* 0x00000005060b7c12 */ /* 0x000fe2000f8e3cff */
[----:B------:R-:W-:Y:S01]  /*60b0*/  SYNCS.ARRIVE.TRANS64.RED.A1T0 RZ, [UR4], RZ ;  /* 0x000000ffffff79a7 */ /* 0x000fe20008100404 */
[----:B------:R-:W-:Y:S05]  /*60c0*/  BRA.U UP3, `(.L_x_78) ;  /* 0xffffffd903b87547 */ /* 0x000fea000b83ffff */
[----:B------:R-:W-:Y:S01]  /*60d0*/  UIADD3 UR32, UPT, UPT, UR32, 0x58, URZ ;  /* 0x0000005820207890 */ /* 0x000fe2000fffe0ff */
[----:B--2---:R-:W-:-:S03]  /*60e0*/  SHF.L.U32 R3, R11, 0x1f, RZ ;  /* 0x0000001f0b037819 */ /* 0x004fc600000006ff */
[----:B------:R-:W-:-:S09]  /*60f0*/  ULEA UR4, UR29, UR32, 0x3 ;  /* 0x000000201d047291 */ /* 0x000fd2000f8e18ff */
[----:B------:R-:W1:Y:S02]  /*6100*/  SYNCS.PHASECHK.TRANS64.TRYWAIT P0, [UR4], R3 ;  /* 0x00000003ff0075a7 */ /* 0x000e640008001104 */
[----:B-1----:R-:W-:Y:S05]  /*6110*/  @!P0 BRA `(.L_x_79) ;  /* 0x00000098004c8947 */ /* 0x002fea0003800000 */
.L_x_215:
        /* <DEDUP_REMOVED lines=9> */
.L_x_217:
        /* <DEDUP_REMOVED lines=8> */
.L_x_81:
[----:B-1----:R1:W2:Y:S02]  /*6230*/  SYNCS.PHASECHK.TRANS64.TRYWAIT P0, [R0+URZ], R3 ;  /* 0x00000003000075a7 */ /* 0x0022a400080011ff */
[----:B--2---:R-:W-:Y:S05]  /*6240*/  @!P0 NANOSLEEP.SYNCS 0x989680 ;  /* 0x009896800000895d */ /* 0x004fea0003900000 */
[----:B------:R-:W2:Y:S02]  /*6250*/  @!P0 SYNCS.PHASECHK.TRANS64 P0, [R0+URZ], R3 ;  /* 0x00000003000085a7 */ /* 0x000ea400080010ff */
[----:B--23--:R-:W-:Y:S05]  /*6260*/  @P0 EXIT ;  /* 0x000000000000094d */ /* 0x00cfea0003800000 */
[----:B------:R-:W-:Y:S05]  /*6270*/  BRA `(.L_x_81) ;  /* 0xfffffffc00ec7947 */ /* 0x000fea000383ffff */
.L_x_63:
[----:B------:R-:W-:-:S06]  /*6280*/  UISETP.GE.AND UP0, UPT, UR20, 0x4, UPT ;  /* 0x000000041400788c */ /* 0x000fcc000bf06270 */
[----:B------:R-:W-:-:S13]  /*6290*/  PLOP3.LUT P0, PT, PT, PT, UP0, 0x80, 0x8 ;  /* 0x000000000008781c */ /* 0x000fda0003f0f008 */
[----:B------:R-:W-:Y:S05]  /*62a0*/  @!P0 EXIT ;  /* 0x000000000000894d */ /* 0x000fea0003800000 */
[----:B------:R-:W-:Y:S01]  /*62b0*/  BAR.SYNC.DEFER_BLOCKING 0x6, 0xa0 ;  /* 0x0182800000007b1d */ /* 0x000fe20000010000 */
[----:B------:R-:W-:Y:S02]  /*62c0*/  HFMA2 R92, -RZ, RZ, 0, 2.384185791015625e-06 ;  /* 0x00000028ff5c7431 */ /* 0x000fe400000001ff */
[C---:B------:R-:W-:Y:S01]  /*62d0*/  IMAD.SHL.U32 R0, R93.reuse, 0x4, RZ ;  /* 0x000000045d007824 */ /* 0x040fe200078e00ff */
[C---:B------:R-:W-:Y:S01]  /*62e0*/  SHF.L.U32 R2, R93.reuse, 0x10, RZ ;  /* 0x000000105d027819 */ /* 0x040fe200000006ff */
[C---:B------:R-:W-:Y:S01]  /*62f0*/  IMAD.SHL.U32 R91, R93.reuse, 0x80, RZ ;  /* 0x000000805d5b7824 */ /* 0x040fe200078e00ff */
[----:B------:R-:W-:Y:S01]  /*6300*/  R2P PR, R93, 0x18 ;  /* 0x000000185d007804 */ /* 0x000fe20000000000 */
[----:B------:R-:W-:Y:S01]  /*6310*/  UMOV UR4, 0x400 ;  /* 0x0000040000047882 */ /* 0x000fe20000000000 */
[----:B------:R-:W1:Y:S01]  /*6320*/  LDCU.64 UR6, c[0x0][0xa88] ;  /* 0x00015100ff0677ac */ /* 0x000e620008000a00 */
[----:B------:R-:W2:Y:S01]  /*6330*/  LDC.64 R76, c[0x0][0xab0] ;  /* 0x0002ac00ff4c7b82 */ /* 0x000ea20000000a00 */
[----:B------:R-:W-:Y:S01]  /*6340*/  LOP3.LUT R2, R2, 0x600000, RZ, 0xc0, !PT ;  /* 0x0060000002027812 */ /* 0x000fe200078ec0ff */
[----:B------:R-:W-:Y:S01]  /*6350*/  IMAD.MOV.U32 R90, RZ, RZ, 0x50 ;  /* 0x00000050ff5a7424 */ /* 0x000fe200078e00ff */
[----:B------:R-:W-:Y:S01]  /*6360*/  ULEA UR4, UR38, UR4, 0x18 ;  /* 0x0000000426047291 */ /* 0x000fe2000f8ec0ff */
[----:B------:R-:W-:Y:S01]  /*6370*/  LOP3.LUT R91, R91, 0x307c, R0, 0xc8, !PT ;  /* 0x0000307c5b5b7812 */ /* 0x000fe200078ec800 */
[----:B------:R-:W3:Y:S01]  /*6380*/  LDCU UR5, c[0x0][0x370] ;  /* 0x00006e00ff0577ac */ /* 0x000ee20008000800 */
[----:B------:R-:W-:-:S02]  /*6390*/  LOP3.LUT R93, R93, 0x60, RZ, 0xc0, !PT ;  /* 0x000000605d5d7812 */ /* 0x000fc400078ec0ff */
[----:B------:R-:W-:Y:S01]  /*63a0*/  CS2R R88, SRZ ;  /* 0x0000000000587805 */ /* 0x000fe2000001ff00 */
[----:B------:R-:W4:Y:S01]  /*63b0*/  LDC.64 R74, c[0x0][0xaa8] ;  /* 0x0002aa00ff4a7b82 */ /* 0x000f220000000a00 */
[----:B------:R-:W-:Y:S01]  /*63c0*/  SEL R92, R92, 0x18, !P3 ;  /* 0x000000185c5c7807 */ /* 0x000fe20005800000 */
[----:B------:R-:W2:Y:S01]  /*63d0*/  LDCU.64 UR58, c[0x0][0x348] ;  /* 0x00006900ff3a77ac */ /* 0x000ea20008000a00 */
[----:B------:R-:W-:Y:S01]  /*63e0*/  SEL R90, R90, 0x30, !P4 ;  /* 0x000000305a5a7807 */ /* 0x000fe20006000000 */
[----:B------:R-:W-:Y:S01]  /*63f0*/  UMOV UR56, 0x1 ;  /* 0x0000000100387882 */ /* 0x000fe20000000000 */
[----:B------:R-:W2:Y:S01]  /*6400*/  LDCU UR45, c[0x0][0xd0c] ;  /* 0x0001a180ff2d77ac */ /* 0x000ea20008000800 */
[----:B------:R-:W2:Y:S01]  /*6410*/  LDS R3, [UR4+0x100] ;  /* 0x00010004ff037984 */ /* 0x000ea20008000800 */
[----:B-1----:R-:W-:Y:S02]  /*6420*/  IMAD.U32 R82, RZ, RZ, UR6 ;  /* 0x00000006ff527e24 */ /* 0x002fe4000f8e00ff */
[----:B------:R-:W-:Y:S01]  /*6430*/  IMAD.U32 R81, RZ, RZ, UR7 ;  /* 0x00000007ff517e24 */ /* 0x000fe2000f8e00ff */
[----:B------:R-:W1:Y:S01]  /*6440*/  LDCU.64 UR6, c[0x0][0xa90] ;  /* 0x00015200ff0677ac */ /* 0x000e620008000a00 */
[----:B---3--:R-:W-:Y:S01]  /*6450*/  IMAD.U32 R85, RZ, RZ, UR5 ;  /* 0x00000005ff557e24 */ /* 0x008fe2000f8e00ff */
[----:B------:R-:W-:Y:S01]  /*6460*/  UIADD3 UR4, UPT, UPT, UR4, 0x200, URZ ;  /* 0x0000020004047890 */ /* 0x000fe2000fffe0ff */
[----:B------:R-:W3:Y:S05]  /*6470*/  LDCU UR41, c[0x0][0xd30] ;  /* 0x0001a600ff2977ac */ /* 0x000eea0008000800 */
[----:B------:R-:W-:Y:S01]  /*6480*/  IMAD.U32 R95, RZ, RZ, UR4 ;  /* 0x00000004ff5f7e24 */ /* 0x000fe2000f8e00ff */
[----:B------:R-:W-:Y:S01]  /*6490*/  IADD3 R91, PT, PT, R91, UR4, RZ ;  /* 0x000000045b5b7c10 */ /* 0x000fe2000fffe0ff */
[----:B------:R-:W2:Y:S01]  /*64a0*/  LDCU.64 UR42, c[0x0][0xd28] ;  /* 0x0001a500ff2a77ac */ /* 0x000ea20008000a00 */
[----:B------:R-:W2:Y:S01]  /*64b0*/  LDCU.128 UR60, c[0x0][0xd10] ;  /* 0x0001a200ff3c77ac */ /* 0x000ea20008000c00 */
[----:B-1----:R-:W-:Y:S01]  /*64c0*/  MOV R84, UR6 ;  /* 0x0000000600547c02 */ /* 0x002fe20008000f00 */
[----:B------:R-:W-:Y:S01]  /*64d0*/  IMAD.U32 R83, RZ, RZ, UR7 ;  /* 0x00000007ff537e24 */ /* 0x000fe2000f8e00ff */
[----:B------:R-:W1:Y:S01]  /*64e0*/  LDCU UR57, c[0x0][0x374] ;  /* 0x00006e80ff3977ac */ /* 0x000e620008000800 */
[----:B------:R-:W-:Y:S01]  /*64f0*/  UMOV UR37, URZ ;  /* 0x000000ff00257c82 */ /* 0x000fe20008000000 */
[----:B------:R-:W-:Y:S01]  /*6500*/  UMOV UR52, URZ ;  /* 0x000000ff00347c82 */ /* 0x000fe20008000000 */
[----:B------:R-:W-:Y:S01]  /*6510*/  UMOV UR55, URZ ;  /* 0x000000ff00377c82 */ /* 0x000fe20008000000 */
[----:B------:R-:W-:Y:S01]  /*6520*/  UMOV UR53, URZ ;  /* 0x000000ff00357c82 */ /* 0x000fe20008000000 */
[----:B--23--:R-:W-:-:S07]  /*6530*/  IMAD.IADD R2, R3, 0x1, R2 ;  /* 0x0000000103027824 */ /* 0x00cfce00078e0202 */
.L_x_172:
[----:B------:R-:W2:Y:S01]  /*6540*/  S2UR UR40, SR_CgaCtaId ;  /* 0x00000000002879c3 */ /* 0x000ea20000008800 */
[----:B------:R-:W-:Y:S01]  /*6550*/  UMOV UR4, 0x400 ;  /* 0x0000040000047882 */ /* 0x000fe20000000000 */
[----:B------:R-:W-:Y:S01]  /*6560*/  SHF.L.U32 R3, R89, 0x1f, RZ ;  /* 0x0000001f59037819 */ /* 0x000fe200000006ff */
[----:B--2---:R-:W-:Y:S06]  /*6570*/  ULEA UR47, UR40, UR4, 0x18 ;  /* 0x00000004282f7291 */ /* 0x004fec000f8ec0ff */
[C---:B------:R-:W-:Y:S02]  /*6580*/  LEA R0, R88.reuse, UR47, 0x3 ;  /* 0x0000002f58007c11 */ /* 0x040fe4000f8e18ff */
[----:B------:R-:W-:Y:S02]  /*6590*/  LEA R5, R88, UR47, 0x4 ;  /* 0x0000002f58057c11 */ /* 0x000fe4000f8e20ff */
[----:B------:R-:W2:Y:S02]  /*65a0*/  SYNCS.PHASECHK.TRANS64.TRYWAIT P0, [R0+URZ+0x80], R3 ;  /* 0x00008003000075a7 */ /* 0x000ea400080011ff */
[----:B--23--:R-:W-:Y:S05]  /*65b0*/  @!P0 BRA `(.L_x_82) ;  /* 0x0000009400548947 */ /* 0x00cfea0003800000 */
.L_x_218:
[----:B------:R-:W-:Y:S01]  /*65c0*/  R2UR UR7, R94 ;  /* 0x000000005e0772ca */ /* 0x000fe200000e0000 */
[----:B------:R-:W3:Y:S01]  /*65d0*/  LDS.128 R4, [R5+0xe0] ;  /* 0x0000e00005047984 */ /* 0x000ee20000000c00 */
[----:B--2---:R-:W-:Y:S01]  /*65e0*/  VIADD R0, R0, 0x90 ;  /* 0x0000009000007836 */ /* 0x004fe20000000000 */
[----:B------:R-:W-:Y:S04]  /*65f0*/  UISETP.GE.AND UP0, UPT, UR44, 0x1, UPT ;  /* 0x000000012c00788c */ /* 0x000fe8000bf06270 */
[----:B------:R-:W-:Y:S01]  /*6600*/  PRMT R0, RZ, 0x654, R0 ;  /* 0x00000654ff007816 */ /* 0x000fe20000000000 */
[----:B------:R-:W-:Y:S01]  /*6610*/  @!PT LDS RZ, [RZ] ;  /* 0x00000000fffff984 */ /* 0x000fe20000000800 */
[----:B------:R-:W-:Y:S01]  /*6620*/  @!PT LDS RZ, [RZ] ;  /* 0x00000000fffff984 */ /* 0x000fe20000000800 */
[----:B------:R-:W-:Y:S01]  /*6630*/  @!PT LDS RZ, [RZ] ;  /* 0x00000000fffff984 */ /* 0x000fe20000000800 */
[----:B------:R-:W-:Y:S01]  /*6640*/  @!PT LDS RZ, [RZ] ;  /* 0x00000000fffff984 */ /* 0x000fe20000000800 */
[----:B------:R2:W-:Y:S06]  /*6650*/  MEMBAR.ALL.CTA ;  /* 0x0000000000007992 */ /* 0x0005ec0000008000 */
[----:B--2---:R-:W2:Y:S02]  /*6660*/  FENCE.VIEW.ASYNC.S ;  /* 0x00000000000073c6 */ /* 0x004ea40000000000 */
[----:B--2---:R2:W-:Y:S01]  /*6670*/  SYNCS.ARRIVE.TRANS64.RED.A1T0 RZ, [R0+URZ], RZ ;  /* 0x000000ff00ff79a7 */ /* 0x0045e200081004ff */
[----:B---3--:R-:W-:Y:S11]  /*6680*/  LOP3.LUT P0, RZ, R6, 0x1, RZ, 0xc0, !PT ;  /* 0x0000000106ff7812 */ /* 0x008ff6000780c0ff */
[----:B------:R-:W-:Y:S02]  /*6690*/  @!UPT UIADD3 URZ, UPT, UPT, URZ, URZ, URZ ;  /* 0x000000fffffff290 */ /* 0x000fe4000fffe0ff */
[----:B------:R-:W-:Y:S01]  /*66a0*/  VOTEU.ANY UP1, P0 ;  /* 0x0000000000ff7886 */ /* 0x000fe20000020100 */
[----:B------:R-:W-:Y:S01]  /*66b0*/  PLOP3.LUT P0, PT, PT, PT, UP1, 0x80, 0x8 ;  /* 0x000000000008781c */ /* 0x000fe20003f0f018 */
[----:B------:R-:W-:Y:S06]  /*66c0*/  UP2UR UR4, UPR, URZ, 0x2 ;  /* 0x00000002ff047883 */ /* 0x000fec0008000000 */
[----:B------:R-:W-:Y:S06]  /*66d0*/  IMAD.U32 R96, RZ, RZ, UR4 ;  /* 0x00000004ff607e24 */ /* 0x000fec000f8e00ff */
[----:B------:R-:W-:Y:S02]  /*66e0*/  @P0 SHF.R.U32.HI R3, RZ, 0x10, R5 ;  /* 0x00000010ff030819 */ /* 0x000fe40000011605 */
[----:B------:R-:W-:Y:S02]  /*66f0*/  @P0 MOV R8, R4 ;  /* 0x0000000400080202 */ /* 0x000fe40000000f00 */
[----:B------:R-:W-:Y:S02]  /*6700*/  @P0 R2UR UR4, R3 ;  /* 0x00000000030402ca */ /* 0x000fe400000e0000 */
[----:B------:R-:W-:Y:S02]  /*6710*/  @P0 LOP3.LUT R4, R5, 0xffff, RZ, 0xc0, !PT ;  /* 0x0000ffff05040812 */ /* 0x000fe400078ec0ff */
[----:B------:R-:W-:Y:S02]  /*6720*/  @P0 R2UR UR6, R8 ;  /* 0x00000000080602ca */ /* 0x000fe400000e0000 */
[----:B------:R-:W-:Y:S07]  /*6730*/  @P0 R2UR UR5, R4 ;  /* 0x00000000040502ca */ /* 0x000fee00000e0000 */
[----:B------:R-:W-:Y:S02]  /*6740*/  @UP1 UMOV UR7, UR4 ;  /* 0x0000000400071c82 */ /* 0x000fe40008000000 */
[----:B------:R-:W-:Y:S02]  /*6750*/  IMAD.U32 R94, RZ, RZ, UR7 ;  /* 0x00000007ff5e7e24 */ /* 0x000fe4000f8e00ff */
[----:B------:R-:W-:Y:S02]  /*6760*/  @UP1 UMOV UR39, UR6 ;  /* 0x0000000600271c82 */ /* 0x000fe40008000000 */
[----:B------:R-:W-:Y:S01]  /*6770*/  @UP1 UMOV UR38, UR5 ;  /* 0x0000000500261c82 */ /* 0x000fe20008000000 */
[----:B--2---:R-:W-:Y:S05]  /*6780*/  BRA.U !UP0, `(.L_x_83) ;  /* 0x0000000108d07547 */ /* 0x004fea000b800000 */
[----:B------:R-:W2:Y:S01]  /*6790*/  LDCU UR14, c[0x0][0xd20] ;  /* 0x0001a400ff0e77ac */ /* 0x000ea20008000800 */
[----:B------:R-:W-:Y:S01]  /*67a0*/  R2UR UR10, R85 ;  /* 0x00000000550a72ca */ /* 0x000fe200000e0000 */
[----:B-1----:R-:W-:Y:S02]  /*67b0*/  UIMAD.WIDE.U32 UR4, UR57, UR63, URZ ;  /* 0x0000003f390472a5 */ /* 0x002fe4000f8e00ff */
[----:B------:R-:W-:Y:S02]  /*67c0*/  UISETP.NE.AND UP0, UPT, UR62, 0x1, UPT ;  /* 0x000000013e00788c */ /* 0x000fe4000bf05270 */
[----:B------:R-:W-:Y:S02]  /*67d0*/  UIMAD.WIDE.U32 UR8, UR38, UR63, URZ ;  /* 0x0000003f260872a5 */ /* 0x000fe4000f8e00ff */
[----:B------:R-:W-:Y:S02]  /*67e0*/  UISETP.NE.AND UP1, UPT, UR45, 0x1, UPT ;  /* 0x000000012d00788c */ /* 0x000fe4000bf25270 */
[----:B------:R-:W-:Y:S04]  /*67f0*/  UIMAD.WIDE.U32 UR12, UR39, UR60, URZ ;  /* 0x0000003c270c72a5 */ /* 0x000fe8000f8e00ff */
[----:B------:R-:W-:Y:S02]  /*6800*/  UIMAD.WIDE.U32 UR6, UR10, UR60, URZ ;  /* 0x0000003c0a0672a5 */ /* 0x000fe4000f8e00ff */
[----:B------:R-:W-:Y:S01]  /*6810*/  UISETP.NE.AND UP2, UPT, UR44, 0x1, UPT ;  /* 0x000000012c00788c */ /* 0x000fe2000bf45270 */
[----:B------:R-:W-:Y:S02]  /*6820*/  UMOV UR4, UR5 ;  /* 0x0000000500047c82 */ /* 0x000fe40008000000 */
[----:B--2---:R-:W-:Y:S03]  /*6830*/  USHF.R.U32.HI UR5, URZ, UR14, UR4 ;  /* 0x0000000eff057299 */ /* 0x004fe60008011604 */
[----:B------:R-:W-:Y:S02]  /*6840*/  UMOV UR4, UR7 ;  /* 0x0000000700047c82 */ /* 0x000fe40008000000 */
[----:B------:R-:W-:Y:S02]  /*6850*/  USHF.R.U32.HI UR7, URZ, UR61, UR4 ;  /* 0x0000003dff077299 */ /* 0x000fe40008011604 */
[----:B------:R-:W-:Y:S02]  /*6860*/  USEL UR4, UR57, UR5, !UP0 ;  /* 0x0000000539047287 */ /* 0x000fe4000c000000 */
[----:B------:R-:W-:Y:S01]  /*6870*/  USEL UR7, UR10, UR7, !UP1 ;  /* 0x000000070a077287 */ /* 0x000fe2000c800000 */
[----:B------:R-:W-:Y:S01]  /*6880*/  UMOV UR5, UR9 ;  /* 0x0000000900057c82 */ /* 0x000fe20008000000 */
[----:B------:R-:W-:Y:S02]  /*6890*/  UIMAD.WIDE.U32 UR8, UR4, UR42, URZ ;  /* 0x0000002a040872a5 */ /* 0x000fe4000f8e00ff */
[----:B------:R-:W-:Y:S03]  /*68a0*/  USHF.R.U32.HI UR6, URZ, UR14, UR5 ;  /* 0x0000000eff067299 */ /* 0x000fe60008011605 */
[----:B------:R-:W-:Y:S01]  /*68b0*/  UMOV UR5, UR13 ;  /* 0x0000000d00057c82 */ /* 0x000fe20008000000 */
[----:B------:R-:W-:Y:S02]  /*68c0*/  UIMAD.WIDE.U32 UR12, UR7, UR42, URZ ;  /* 0x0000002a070c72a5 */ /* 0x000fe4000f8e00ff */
[----:B------:R-:W-:Y:S02]  /*68d0*/  USEL UR6, UR38, UR6, !UP0 ;  /* 0x0000000626067287 */ /* 0x000fe4000c000000 */
[----:B------:R-:W-:Y:S01]  /*68e0*/  USHF.R.U32.HI UR5, URZ, UR61, UR5 ;  /* 0x0000003dff057299 */ /* 0x000fe20008011605 */
[----:B------:R-:W-:Y:S02]  /*68f0*/  UMOV UR8, UR9 ;  /* 0x0000000900087c82 */ /* 0x000fe40008000000 */
[----:B------:R-:W-:Y:S02]  /*6900*/  @UP2 USHF.R.U32.HI UR4, URZ, UR43, UR8 ;  /* 0x0000002bff042299 */ /* 0x000fe40008011608 */
[----:B------:R-:W-:Y:S02]  /*6910*/  USEL UR5, UR39, UR5, !UP1 ;  /* 0x0000000527057287 */ /* 0x000fe4000c800000 */
[----:B------:R-:W-:Y:S01]  /*6920*/  UIMAD UR4, UR44, UR4, URZ ;  /* 0x000000042c0472a4 */ /* 0x000fe2000f8e02ff */
[----:B------:R-:W-:Y:S01]  /*6930*/  UMOV UR8, UR13 ;  /* 0x0000000d00087c82 */ /* 0x000fe20008000000 */
[----:B------:R-:W-:Y:S02]  /*6940*/  UIMAD.WIDE.U32 UR12, UR6, UR42, URZ ;  /* 0x0000002a060c72a5 */ /* 0x000fe4000f8e00ff */
[----:B------:R-:W-:Y:S02]  /*6950*/  @UP2 USHF.R.U32.HI UR7, URZ, UR43, UR8 ;  /* 0x0000002bff072299 */ /* 0x000fe40008011608 */
[----:B------:R-:W-:Y:S02]  /*6960*/  UISETP.GE.AND UP0, UPT, UR6, UR4, UPT ;  /* 0x000000040600728c */ /* 0x000fe4000bf06270 */
[----:B------:R-:W-:Y:S01]  /*6970*/  UIMAD UR8, UR44, UR7, URZ ;  /* 0x000000072c0872a4 */ /* 0x000fe2000f8e02ff */
[----:B------:R-:W-:Y:S03]  /*6980*/  UMOV UR4, UR13 ;  /* 0x0000000d00047c82 */ /* 0x000fe60008000000 */
[----:B------:R-:W-:Y:S02]  /*6990*/  UISETP.GE.OR UP0, UPT, UR5, UR8, UP0 ;  /* 0x000000080500728c */ /* 0x000fe40008706670 */
[----:B------:R-:W-:Y:S02]  /*69a0*/  USHF.R.U32.HI UR4, URZ, UR43, UR4 ;  /* 0x0000002bff047299 */ /* 0x000fe40008011604 */
[----:B------:R-:W-:Y:S02]  /*69b0*/  UIMAD.WIDE.U32 UR8, UR5, UR42, URZ ;  /* 0x0000002a050872a5 */ /* 0x000fe4000f8e00ff */
[----:B------:R-:W-:Y:S02]  /*69c0*/  USEL UR12, UR6, UR4, !UP2 ;  /* 0x00000004060c7287 */ /* 0x000fe4000d000000 */
[----:B------:R-:W-:Y:S02]  /*69d0*/  UIADD3 UR8, UPT, UPT, -UR5, URZ, URZ ;  /* 0x000000ff05087290 */ /* 0x000fe4000fffe1ff */
[----:B------:R-:W-:Y:S01]  /*69e0*/  UIADD3 UR10, UPT, UPT, -UR12, URZ, URZ ;  /* 0x000000ff0c0a7290 */ /* 0x000fe2000fffe1ff */
[----:B------:R-:W-:Y:S01]  /*69f0*/  @!UP0 UMOV UR4, UR9 ;  /* 0x0000000900048c82 */ /* 0x000fe20008000000 */
[----:B------:R-:W-:Y:S02]  /*6a00*/  UIADD3 UR9, UPT, UPT, -UR6, URZ, URZ ;  /* 0x000000ff06097290 */ /* 0x000fe4000fffe1ff */
[----:B------:R-:W-:Y:S02]  /*6a10*/  @!UP0 USHF.R.U32.HI UR4, URZ, UR43, UR4 ;  /* 0x0000002bff048299 */ /* 0x000fe40008011604 */
[----:B------:R-:W-:Y:S02]  /*6a20*/  UIMAD UR10, UR44, UR10, UR6 ;  /* 0x0000000a2c0a72a4 */ /* 0x000fe4000f8e0206 */
[----:B------:R-:W-:Y:S04]  /*6a30*/  @!UP0 USEL UR4, UR5, UR4, !UP2 ;  /* 0x0000000405048287 */ /* 0x000fe8000d000000 */
[----:B------:R-:W-:Y:S02]  /*6a40*/  @!UP0 UIMAD UR10, UR7, UR10, UR4 ;  /* 0x0000000a070a82a4 */ /* 0x000fe4000f8e0204 */
[----:B------:R-:W-:Y:S02]  /*6a50*/  @!UP0 UIADD3 UR12, UPT, UPT, UR12, -UR4, URZ ;  /* 0x800000040c0c8290 */ /* 0x000fe4000fffe0ff */
[----:B------:R-:W-:Y:S02]  /*6a60*/  UIMAD UR7, UR45, UR8, UR39 ;  /* 0x000000082d0772a4 */ /* 0x000fe4000f8e0227 */
[----:B------:R-:W-:Y:S02]  /*6a70*/  @!UP0 UIMAD UR6, UR12, UR44, UR5 ;  /* 0x0000002c0c0682a4 */ /* 0x000fe4000f8e0205 */
[----:B------:R-:W-:Y:S01]  /*6a80*/  UIMAD UR4, UR62, UR9, UR38 ;  /* 0x000000093e0472a4 */ /* 0x000fe2000f8e0226 */
[----:B------:R-:W-:Y:S02]  /*6a90*/  @!UP0 UMOV UR5, UR10 ;  /* 0x0000000a00058c82 */ /* 0x000fe40008000000 */
[----:B------:R-:W-:Y:S02]  /*6aa0*/  UIMAD UR39, UR5, UR45, UR7 ;  /* 0x0000002d052772a4 */ /* 0x000fe4000f8e0207 */
[----:B------:R-:W-:Y:S11]  /*6ab0*/  UIMAD UR38, UR6, UR62, UR4 ;  /* 0x0000003e062672a4 */ /* 0x000ff6000f8e0204 */
[----:B------:R-:W-:Y:S01]  /*6ac0*/  @!UPT UIADD3 URZ, UPT, UPT, URZ, URZ, URZ ;  /* 0x000000fffffff290 */ /* 0x000fe2000fffe0ff */
.L_x_83:
[----:B------:R-:W-:Y:S01]  /*6ad0*/  UISETP.NE.AND UP0, UPT, UR41, 0x1, UPT ;  /* 0x000000012900788c */ /* 0x000fe2000bf05270 */
[----:B------:R-:W-:Y:S01]  /*6ae0*/  R2UR UR16, R95 ;  /* 0x000000005f1072ca */ /* 0x000fe200000e0000 */
[----:B------:R-:W-:Y:S01]  /*6af0*/  USHF.L.U32 UR49, UR11, 0x7, URZ ;  /* 0x000000070b317899 */ /* 0x000fe200080006ff */
[----:B------:R-:W-:Y:S01]  /*6b00*/  IADD3 R88, PT, PT, R88, 0x1, RZ ;  /* 0x0000000158587810 */ /* 0x000fe20007ffe0ff */
[----:B------:R-:W-:Y:S07]  /*6b10*/  USHF.L.U32 UR54, UR25, 0x8, URZ ;  /* 0x0000000819367899 */ /* 0x000fee00080006ff */
[----:B------:R-:W2:Y:S01]  /*6b20*/  @!UP0 LDCU.128 UR12, c[0x0][0xd10] ;  /* 0x0001a200ff0c87ac */ /* 0x000ea20008000c00 */
[----:B------:R-:W3:Y:S01]  /*6b30*/  @!UP0 LDCU UR5, c[0x0][0xd0c] ;  /* 0x0001a180ff0587ac */ /* 0x000ee20008000800 */
[----:B------:R-:W1:Y:S01]  /*6b40*/  @!UP0 LDCU UR10, c[0x0][0xd20] ;  /* 0x0001a400ff0a87ac */ /* 0x000e620008000800 */
[----:B--2---:R-:W-:Y:S02]  /*6b50*/  UIMAD.WIDE.U32 UR8, UR39, UR12, URZ ;  /* 0x0000000c270872a5 */ /* 0x004fe4000f8e00ff */
[----:B------:R-:W-:Y:S02]  /*6b60*/  UIMAD.WIDE.U32 UR6, UR38, UR15, URZ ;  /* 0x0000000f260672a5 */ /* 0x000fe4000f8e00ff */
[----:B------:R-:W-:Y:S03]  /*6b70*/  @!UP0 UISETP.NE.AND UP1, UPT, UR14, 0x1, UPT ;  /* 0x000000010e00888c */ /* 0x000fe6000bf25270 */
[----:B------:R-:W-:Y:S01]  /*6b80*/  @!UP0 UMOV UR4, UR9 ;  /* 0x0000000900048c82 */ /* 0x000fe20008000000 */
[----:B---3--:R-:W-:Y:S02]  /*6b90*/  @!UP0 UISETP.NE.AND UP2, UPT, UR5, 0x1, UPT ;  /* 0x000000010500888c */ /* 0x008fe4000bf45270 */
[----:B------:R-:W-:Y:S01]  /*6ba0*/  @!UP0 USHF.R.U32.HI UR4, URZ, UR13, UR4 ;  /* 0x0000000dff048299 */ /* 0x000fe20008011604 */
[----:B------:R-:W-:Y:S02]  /*6bb0*/  @!UP0 UMOV UR6, UR7 ;  /* 0x0000000700068c82 */ /* 0x000fe40008000000 */
[----:B-1----:R-:W-:Y:S02]  /*6bc0*/  @!UP0 USHF.R.U32.HI UR6, URZ, UR10, UR6 ;  /* 0x0000000aff068299 */ /* 0x002fe40008011606 */
[----:B------:R-:W-:Y:S02]  /*6bd0*/  @!UP0 USEL UR7, UR39, UR4, !UP2 ;  /* 0x0000000427078287 */ /* 0x000fe4000d000000 */
[----:B------:R-:W-:Y:S04]  /*6be0*/  @!UP0 USEL UR6, UR38, UR6, !UP1 ;  /* 0x0000000626068287 */ /* 0x000fe8000c800000 */
[----:B------:R-:W-:Y:S02]  /*6bf0*/  @!UP0 UIADD3 UR4, UPT, UPT, -UR7, UR6, URZ ;  /* 0x0000000607048290 */ /* 0x000fe4000fffe1ff */
[----:B------:R-:W-:Y:S02]  /*6c00*/  @!UP0 UIADD3 UR6, UPT, UPT, UR7, -UR6, URZ ;  /* 0x8000000607068290 */ /* 0x000fe4000fffe0ff */
[----:B------:R-:W-:Y:S02]  /*6c10*/  @!UP0 UIMAD UR39, UR4, UR5, UR39 ;  /* 0x00000005042782a4 */ /* 0x000fe4000f8e0227 */
[----:B------:R-:W-:Y:S02]  /*6c20*/  @!UP0 UIMAD UR38, UR6, UR14, UR38 ;  /* 0x0000000e062682a4 */ /* 0x000fe4000f8e0226 */
[----:B------:R-:W-:Y:S09]  /*6c30*/  ULOP3.LUT UP0, URZ, UR16, 0x1f0, URZ, 0xc0, !UPT ;  /* 0x000001f010ff7892 */ /* 0x000ff2000f80c0ff */
[----:B------:R-:W-:Y:S05]  /*6c40*/  BRA.U !UP0, `(.L_x_84) ;  /* 0x00000001087c7547 */ /* 0x000fea000b800000 */
[----:B------:R-:W1:Y:S01]  /*6c50*/  LDCU.64 UR8, c[0x4][0x80] ;  /* 0x01001000ff0877ac */ /* 0x000e620008000a00 */
[----:B------:R-:W-:Y:S01]  /*6c60*/  MOV R16, 0x0 ;  /* 0x0000000000107802 */ /* 0x000fe20000000f00 */
[----:B------:R-:W-:Y:S02]  /*6c70*/  HFMA2 R12, -RZ, RZ, 0, 5.9604644775390625e-08 ;  /* 0x00000001ff0c7431 */ /* 0x000fe400000001ff */
[----:B------:R-:W-:Y:S01]  /*6c80*/  IMAD.MOV.U32 R8, RZ, RZ, 0x70 ;  /* 0x00000070ff087424 */ /* 0x000fe200078e00ff */
[----:B------:R2:W3:Y:S01]  /*6c90*/  LDC.64 R14, c[0x4][R16] ;  /* 0x01000000100e7b82 */ /* 0x0004e20000000a00 */
[----:B------:R-:W4:Y:S01]  /*6ca0*/  LDCU.64 UR6, c[0x4][0x88] ;  /* 0x01001100ff0677ac */ /* 0x000f220008000a00 */
[----:B------:R-:W-:Y:S01]  /*6cb0*/  IMAD.MOV.U32 R13, RZ, RZ, RZ ;  /* 0x000000ffff0d7224 */ /* 0x000fe200078e00ff */
[----:B------:R-:W2:Y:S01]  /*6cc0*/  LDCU.64 UR4, c[0x4][0x8] ;  /* 0x01000100ff0477ac */ /* 0x000ea20008000a00 */
[----:B-1----:R-:W-:Y:S01]  /*6cd0*/  MOV R5, UR9 ;  /* 0x0000000900057c02 */ /* 0x002fe20008000f00 */
[----:B------:R-:W-:Y:S01]  /*6ce0*/  IMAD.U32 R4, RZ, RZ, UR8 ;  /* 0x00000008ff047e24 */ /* 0x000fe2000f8e00ff */
[----:B----4-:R-:W-:Y:S01]  /*6cf0*/  MOV R7, UR7 ;  /* 0x0000000700077c02 */ /* 0x010fe20008000f00 */
[----:B------:R-:W-:Y:S01]  /*6d00*/  IMAD.U32 R6, RZ, RZ, UR6 ;  /* 0x00000006ff067e24 */ /* 0x000fe2000f8e00ff */
[----:B--2---:R-:W-:Y:S01]  /*6d10*/  MOV R11, UR5 ;  /* 0x00000005000b7c02 */ /* 0x004fe20008000f00 */
[----:B------:R-:W-:Y:S02]  /*6d20*/  IMAD.U32 R10, RZ, RZ, UR4 ;  /* 0x00000004ff0a7e24 */ /* 0x000fe4000f8e00ff */
[----:B------:R-:W-:Y:S07]  /*6d30*/  LEPC R20, `(.L_x_85) ;  /* 0x000000001014794e */ /* 0x000fee0000000000 */
[----:B---3-5:R-:W-:Y:S05]  /*6d40*/  CALL.ABS.NOINC R14 ;  /* 0x000000000e007343 */ /* 0x028fea0003c00000 */
.L_x_85:
[----:B------:R-:W1:Y:S01]  /*6d50*/  LDCU.64 UR8, c[0x4][0x80] ;  /* 0x01001000ff0877ac */ /* 0x000e620008000a00 */
[----:B------:R-:W2:Y:S01]  /*6d60*/  LDC.64 R16, c[0x4][R16] ;  /* 0x0100000010107b82 */ /* 0x000ea20000000a00 */
[----:B------:R-:W-:Y:S02]  /*6d70*/  HFMA2 R12, -RZ, RZ, 0, 5.9604644775390625e-08 ;  /* 0x00000001ff0c7431 */ /* 0x000fe400000001ff */
[----:B------:R-:W-:Y:S02]  /*6d80*/  IMAD.MOV.U32 R8, RZ, RZ, 0x70 ;  /* 0x00000070ff087424 */ /* 0x000fe400078e00ff */
[----:B------:R-:W-:Y:S01]  /*6d90*/  IMAD.MOV.U32 R13, RZ, RZ, RZ ;  /* 0x000000ffff0d7224 */ /* 0x000fe200078e00ff */
[----:B------:R-:W3:Y:S01]  /*6da0*/  LDCU.64 UR6, c[0x4][0x88] ;  /* 0x01001100ff0677ac */ /* 0x000ee20008000a00 */
[----:B------:R-:W4:Y:S01]  /*6db0*/  LDCU.64 UR4, c[0x4][0x8] ;  /* 0x01000100ff0477ac */ /* 0x000f220008000a00 */
[----:B-1----:R-:W-:Y:S02]  /*6dc0*/  MOV R4, UR8 ;  /* 0x0000000800047c02 */ /* 0x002fe40008000f00 */
[----:B------:R-:W-:Y:S02]  /*6dd0*/  MOV R5, UR9 ;  /* 0x0000000900057c02 */ /* 0x000fe40008000f00 */
[----:B---3--:R-:W-:Y:S01]  /*6de0*/  MOV R7, UR7 ;  /* 0x0000000700077c02 */ /* 0x008fe20008000f00 */
[----:B------:R-:W-:Y:S01]  /*6df0*/  IMAD.U32 R6, RZ, RZ, UR6 ;  /* 0x00000006ff067e24 */ /* 0x000fe2000f8e00ff */
[----:B----4-:R-:W-:Y:S01]  /*6e00*/  MOV R11, UR5 ;  /* 0x00000005000b7c02 */ /* 0x010fe20008000f00 */
[----:B------:R-:W-:Y:S02]  /*6e10*/  IMAD.U32 R10, RZ, RZ, UR4 ;  /* 0x00000004ff0a7e24 */ /* 0x000fe4000f8e00ff */
[----:B------:R-:W-:Y:S07]  /*6e20*/  LEPC R20, `(.L_x_84) ;  /* 0x000000001014794e */ /* 0x000fee0000000000 */
[----:B--2---:R-:W-:Y:S05]  /*6e30*/  CALL.ABS.NOINC R16 ;  /* 0x0000000010007343 */ /* 0x004fea0003c00000 */
.L_x_84:
[----:B------:R-:W-:Y:S02]  /*6e40*/  R2UR UR8, R86 ;  /* 0x00000000560872ca */ /* 0x000fe400000e0000 */
[----:B------:R-:W-:Y:S02]  /*6e50*/  R2UR UR7, R84 ;  /* 0x00000000540772ca */ /* 0x000fe400000e0000 */
[----:B------:R-:W-:Y:S02]  /*6e60*/  R2UR UR6, R83 ;  /* 0x00000000530672ca */ /* 0x000fe400000e0000 */
[----:B------:R-:W-:Y:S02]  /*6e70*/  R2UR UR5, R82 ;  /* 0x00000000520572ca */ /* 0x000fe400000e0000 */
[----:B------:R-:W-:Y:S02]  /*6e80*/  R2UR UR4, R81 ;  /* 0x00000000510472ca */ /* 0x000fe400000e0000 */
[----:B------:R-:W-:Y:S03]  /*6e90*/  ISETP.NE.U32.AND P4, PT, R76, RZ, PT ;  /* 0x000000ff4c00720c */ /* 0x000fe60003f85070 */
[----:B------:R-:W-:Y:S01]  /*6ea0*/  UISETP.NE.AND UP2, UPT, UR8, URZ, UPT ;  /* 0x000000ff0800728c */ /* 0x000fe2000bf45270 */
[----:B------:R-:W-:Y:S01]  /*6eb0*/  ISETP.NE.AND.EX P4, PT, R77, RZ, PT, P4 ;  /* 0x000000ff4d00720c */ /* 0x000fe20003f85340 */
[----:B------:R-:W-:Y:S04]  /*6ec0*/  UISETP.NE.U32.AND UP0, UPT, UR7, URZ, UPT ;  /* 0x000000ff0700728c */ /* 0x000fe8000bf05070 */
[----:B------:R-:W-:Y:S01]  /*6ed0*/  ISETP.NE.U32.AND P2, PT, RZ, UR5, PT ;  /* 0x00000005ff007c0c */ /* 0x000fe2000bf45070 */
[----:B------:R-:W-:Y:S01]  /*6ee0*/  UISETP.NE.AND.EX UP1, UPT, UR6, URZ, UPT, UP0 ;  /* 0x000000ff0600728c */ /* 0x000fe2000bf25300 */
[----:B------:R-:W-:Y:S01]  /*6ef0*/  PLOP3.LUT P1, PT, PT, PT, UP2, 0x80, 0x8 ;  /* 0x000000000008781c */ /* 0x000fe20003f2f028 */
[----:B------:R-:W-:Y:S01]  /*6f00*/  UPLOP3.LUT UP0, UPT, UPT, UPT, UPT, 0x40, 0x4 ;  /* 0x000000000004789c */ /* 0x000fe20003f0e870 */
[----:B------:R-:W-:Y:S01]  /*6f10*/  ISETP.NE.AND.EX P2, PT, RZ, UR4, PT, P2 ;  /* 0x00000004ff007c0c */ /* 0x000fe2000bf45320 */
[----:B------:R-:W-:Y:S06]  /*6f20*/  @UP2 UPLOP3.LUT UP0, UPT, UPT, UPT, UP1, 0x80, 0x8 ;  /* 0x000000000008289c */ /* 0x000fec0003f0f010 */
[----:B------:R-:W-:Y:S01]  /*6f30*/  PLOP3.LUT P0, PT, PT, PT, UP0, 0x80, 0x8 ;  /* 0x000000000008781c */ /* 0x000fe20003f0f008 */
[----:B------:R-:W-:Y:S01]  /*6f40*/  @!UPT UIADD3 URZ, UPT, UPT, URZ, URZ, URZ ;  /* 0x000000fffffff290 */ /* 0x000fe2000fffe0ff */
[----:B------:R-:W-:Y:S11]  /*6f50*/  BRA.U !UP1, `(.L_x_86) ;  /* 0x0000000109487547 */ /* 0x000ff6000b800000 */
[----:B------:R-:W1:Y:S01]  /*6f60*/  LDCU.64 UR8, c[0x0][0x358] ;  /* 0x00006b00ff0877ac */ /* 0x000e620008000a00 */
[----:B------:R-:W-:Y:S01]  /*6f70*/  R2UR UR5, R82 ;  /* 0x00000000520572ca */ /* 0x000fe200000e0000 */
[----:B------:R-:W-:Y:S01]  /*6f80*/  IMAD.MOV.U32 R79, RZ, RZ, 0x1 ;  /* 0x00000001ff4f7424 */ /* 0x000fe200078e00ff */
[----:B------:R-:W-:Y:S01]  /*6f90*/  R2UR UR4, R81 ;  /* 0x00000000510472ca */ /* 0x000fe200000e0000 */
[----:B------:R-:W-:Y:S01]  /*6fa0*/  IMAD.MOV.U32 R0, RZ, RZ, 0x1 ;  /* 0x00000001ff007424 */ /* 0x000fe200078e00ff */
[----:B------:R-:W-:Y:S09]  /*6fb0*/  R2UR UR6, R84 ;  /* 0x00000000540672ca */ /* 0x000ff200000e0000 */
[----:B------:R-:W-:Y:S04]  /*6fc0*/  UISETP.NE.U32.AND UP0, UPT, UR5, URZ, UPT ;  /* 0x000000ff0500728c */ /* 0x000fe8000bf05070 */
[----:B------:R-:W-:Y:S06]  /*6fd0*/  UISETP.NE.AND.EX UP0, UPT, UR4, URZ, UPT, UP0 ;  /* 0x000000ff0400728c */ /* 0x000fec000bf05300 */
[----:B------:R-:W-:Y:S05]  /*6fe0*/  PLOP3.LUT P3, PT, PT, PT, UP0, 0x80, 0x8 ;  /* 0x000000000008781c */ /* 0x000fea0003f6f008 */
[----:B------:R-:W2:Y:S01]  /*6ff0*/  @UP0 LDCU.64 UR4, c[0x0][0xa88] ;  /* 0x00015100ff0407ac */ /* 0x000ea20008000a00 */
[----:B------:R-:W-:Y:S07]  /*7000*/  @UP0 UIMAD UR6, UR36, UR6, URZ ;  /* 0x00000006240602a4 */ /* 0x000fee000f8e02ff */
[----:B------:R-:W-:Y:S01]  /*7010*/  @!P3 PRMT R79, R0, 0x7610, R79 ;  /* 0x00007610004fb816 */ /* 0x000fe2000000004f */
[----:B--2---:R-:W-:Y:S06]  /*7020*/  @UP0 UIMAD.WIDE UR4, UR6, 0x4, UR4 ;  /* 0x00000004060408a5 */ /* 0x004fec000f8e0204 */
[----:B------:R-:W-:Y:S02]  /*7030*/  IMAD.U32 R4, RZ, RZ, UR4 ;  /* 0x00000004ff047e24 */ /* 0x000fe4000f8e00ff */
[----:B------:R-:W-:Y:S03]  /*7040*/  IMAD.U32 R5, RZ, RZ, UR5 ;  /* 0x00000005ff057e24 */ /* 0x000fe6000f8e00ff */
[----:B------:R-:W2:Y:S02]  /*7050*/  @!UP0 LDCU UR4, c[0x0][0xa80] ;  /* 0x00015000ff0487ac */ /* 0x000ea40008000800 */
[----:B-1---5:R1:W5:Y:S02]  /*7060*/  @P3 LDG.E R41, desc[UR8][R4.64] ;  /* 0x0000000804293981 */ /* 0x022364000c1e1900 */
[----:B-12---:R-:W-:Y:S02]  /*7070*/  @!P3 IMAD.U32 R41, RZ, RZ, UR4 ;  /* 0x00000004ff29be24 */ /* 0x006fe4000f8e00ff */
.L_x_86:
[----:B------:R-:W-:Y:S05]  /*7080*/  @!P4 BRA `(.L_x_87) ;  /* 0x000000000024c947 */ /* 0x000fea0003800000 */
[----:B----4-:R-:W-:Y:S01]  /*7090*/  ISETP.NE.U32.AND P3, PT, R74, RZ, PT ;  /* 0x000000ff4a00720c */ /* 0x010fe20003f65070 */
[----:B------:R-:W1:Y:S03]  /*70a0*/  LDCU.64 UR4, c[0x0][0x358] ;  /* 0x00006b00ff0477ac */ /* 0x000e660008000a00 */
[----:B------:R-:W-:Y:S11]  /*70b0*/  ISETP.NE.AND.EX P3, PT, R75, RZ, PT, P3 ;  /* 0x000000ff4b00720c */ /* 0x000ff60003f65330 */
[----:B------:R-:W-:Y:S02]  /*70c0*/  @!UPT UIADD3 URZ, UPT, UPT, URZ, URZ, URZ ;  /* 0x000000fffffff290 */ /* 0x000fe4000fffe0ff */
[----:B------:R-:W2:Y:S01]  /*70d0*/  @P3 LDC.64 R4, c[0x0][0xaa8] ;  /* 0x0002aa00ff043b82 */ /* 0x000ea20000000a00 */
[----:B------:R-:W-:Y:S04]  /*70e0*/  @P3 IMAD R0, R76, UR36, RZ ;  /* 0x000000244c003c24 */ /* 0x000fe8000f8e02ff */
[----:B--2---:R-:W-:Y:S05]  /*70f0*/  @P3 IMAD.WIDE R4, R0, 0x4, R4 ;  /* 0x0000000400043825 */ /* 0x004fea00078e0204 */
[----:B-1---5:R1:W5:Y:S02]  /*7100*/  @P3 LDG.E R36, desc[UR4][R4.64] ;  /* 0x0000000404243981 */ /* 0x022364000c1e1900 */
[----:B-1----:R-:W2:Y:S02]  /*7110*/  @!P3 LDC R36, c[0x0][0xaa0] ;  /* 0x0002a800ff24bb82 */ /* 0x002ea40000000800 */
.L_x_87:
[----:B-----5:R-:W-:Y:S01]  /*7120*/  FSETP.NEU.AND P3, PT, R41, RZ, PT ;  /* 0x000000ff2900720b */ /* 0x020fe20003f6d000 */
[----:B------:R-:W-:Y:S01]  /*7130*/  ULOP3.LUT UR4, UR56, 0x1, URZ, 0x3c, !UPT ;  /* 0x0000000138047892 */ /* 0x000fe2000f8e3cff */
[----:B------:R-:W-:Y:S01]  /*7140*/  SEL R6, RZ, 0xffffffff, P2 ;  /* 0xffffffffff067807 */ /* 0x000fe20001000000 */
[----:B------:R-:W-:Y:S01]  /*7150*/  IMAD.U32 R104, RZ, RZ, UR52 ;  /* 0x00000034ff687e24 */ /* 0x000fe2000f8e00ff */
[C---:B------:R-:W-:Y:S01]  /*7160*/  @P1 LOP3.LUT P2, RZ, R79.reuse, 0xff, RZ, 0xc0, !PT ;  /* 0x000000ff4fff1812 */ /* 0x040fe2000784c0ff */
[----:B------:R-:W-:Y:S01]  /*7170*/  IMAD.SHL.U32 R99, R90, 0x4, RZ ;  /* 0x000000045a637824 */ /* 0x000fe200078e00ff */
[----:B------:R-:W-:Y:S01]  /*7180*/  @P1 SEL R5, RZ, 0xffffffff, P3 ;  /* 0xffffffffff051807 */ /* 0x000fe20001800000 */
[----:B------:R-:W-:Y:S01]  /*7190*/  IMAD.U32 R102, RZ, RZ, UR4 ;  /* 0x00000004ff667e24 */ /* 0x000fe2000f8e00ff */
[----:B------:R-:W-:Y:S01]  /*71a0*/  LOP3.LUT P4, R87, R79, 0xff, RZ, 0xc0, !PT ;  /* 0x000000ff4f577812 */ /* 0x000fe2000788c0ff */
[----:B------:R-:W-:Y:S01]  /*71b0*/  IMAD.SHL.U32 R104, R104, 0x4000, RZ ;  /* 0x0000400068687824 */ /* 0x000fe200078e00ff */
[----:B------:R-:W-:Y:S01]  /*71c0*/  @P0 SEL R5, R6, R5, !P2 ;  /* 0x0000000506050207 */ /* 0x000fe20005000000 */
[----:B------:R-:W-:Y:S01]  /*71d0*/  IMAD.U32 R3, RZ, RZ, UR37 ;  /* 0x00000025ff037e24 */ /* 0x000fe2000f8e00ff */
[----:B------:R-:W-:Y:S01]  /*71e0*/  PLOP3.LUT P0, PT, PT, PT, UP1, 0x80, 0x8 ;  /* 0x000000000008781c */ /* 0x000fe20003f0f018 */
[----:B------:R-:W-:Y:S01]  /*71f0*/  IMAD.IADD R107, R91, 0x1, R104 ;  /* 0x000000015b6b7824 */ /* 0x000fe200078e0268 */
[----:B------:R-:W-:Y:S01]  /*7200*/  @P1 LOP3.LUT R5, R5, 0x1, RZ, 0xc0, !PT ;  /* 0x0000000105051812 */ /* 0x000fe200078ec0ff */
[----:B------:R-:W-:Y:S01]  /*7210*/  IMAD.SHL.U32 R98, R92, 0x4, RZ ;  /* 0x000000045c627824 */ /* 0x000fe200078e00ff */
[----:B------:R-:W-:Y:S01]  /*7220*/  BSSY B1, `(.L_x_88) ;  /* 0x000006a000017945 */ /* 0x000fe20003800000 */
[----:B------:R-:W-:Y:S01]  /*7230*/  IMAD.IADD R105, R107, 0x1, R99 ;  /* 0x000000016b697824 */ /* 0x000fe200078e0263 */
[----:B------:R-:W-:Y:S01]  /*7240*/  ISETP.NE.U32.OR P5, PT, R5, 0x1, !P1 ;  /* 0x000000010500780c */ /* 0x000fe20004fa5470 */
[----:B------:R-:W-:Y:S01]  /*7250*/  IMAD.U32 R5, RZ, RZ, UR52 ;  /* 0x00000034ff057e24 */ /* 0x000fe2000f8e00ff */
[----:B------:R-:W-:Y:S01]  /*7260*/  CS2R R70, SRZ ;  /* 0x0000000000467805 */ /* 0x000fe2000001ff00 */
[----:B------:R-:W-:Y:S01]  /*7270*/  IMAD.MOV.U32 R101, RZ, RZ, 0x1 ;  /* 0x00000001ff657424 */ /* 0x000fe200078e00ff */
[----:B------:R-:W-:Y:S01]  /*7280*/  P2R R97, PR, RZ, 0x20 ;  /* 0x00000020ff617803 */ /* 0x000fe20000000000 */
[----:B------:R-:W-:Y:S01]  /*7290*/  IMAD.MOV.U32 R72, RZ, RZ, RZ ;  /* 0x000000ffff487224 */ /* 0x000fe200078e00ff */
[----:B------:R-:W-:Y:S01]  /*72a0*/  LEA R4, R5, UR47, 0x3 ;  /* 0x0000002f05047c11 */ /* 0x000fe2000f8e18ff */
[----:B------:R-:W-:Y:S01]  /*72b0*/  IMAD.U32 R5, RZ, RZ, UR37 ;  /* 0x00000025ff057e24 */ /* 0x000fe2000f8e00ff */
[----:B------:R-:W-:Y:S02]  /*72c0*/  CS2R R68, SRZ ;  /* 0x0000000000447805 */ /* 0x000fe4000001ff00 */
[----:B------:R-:W-:Y:S02]  /*72d0*/  CS2R R66, SRZ ;  /* 0x0000000000427805 */ /* 0x000fe4000001ff00 */
[----:B------:R-:W-:Y:S02]  /*72e0*/  CS2R R64, SRZ ;  /* 0x0000000000407805 */ /* 0x000fe4000001ff00 */
[----:B------:R-:W-:Y:S02]  /*72f0*/  CS2R R62, SRZ ;  /* 0x00000000003e7805 */ /* 0x000fe4000001ff00 */
[----:B------:R-:W-:Y:S02]  /*7300*/  SHF.L.U32 R0, R5, 0x1f, RZ ;  /* 0x0000001f05007819 */ /* 0x000fe400000006ff */
[----:B------:R-:W-:Y:S02]  /*7310*/  CS2R R60, SRZ ;  /* 0x00000000003c7805 */ /* 0x000fe4000001ff00 */
[----:B------:R-:W-:Y:S02]  /*7320*/  @P5 SHF.L.U32 R7, R102, 0x1f, RZ ;  /* 0x0000001f66075819 */ /* 0x000fe400000006ff */
[----:B------:R-:W-:Y:S02]  /*7330*/  CS2R R58, SRZ ;  /* 0x00000000003a7805 */ /* 0x000fe4000001ff00 */
[----:B------:R-:W-:Y:S02]  /*7340*/  SEL R5, RZ, 0xffffffff, P3 ;  /* 0xffffffffff057807 */ /* 0x000fe40001800000 */
[----:B------:R-:W-:Y:S01]  /*7350*/  CS2R R56, SRZ ;  /* 0x0000000000387805 */ /* 0x000fe2000001ff00 */
[----:B------:R-:W1:Y:S01]  /*7360*/  @P5 SYNCS.PHASECHK.TRANS64.TRYWAIT P2, [R4+URZ+0x40], R7 ;  /* 0x00004007040055a7 */ /* 0x000e6200080411ff */
[----:B------:R-:W-:Y:S02]  /*7370*/  CS2R R54, SRZ ;  /* 0x0000000000367805 */ /* 0x000fe4000001ff00 */
[----:B------:R-:W-:Y:S02]  /*7380*/  @P0 SEL R5, R6, R5, !P4 ;  /* 0x0000000506050207 */ /* 0x000fe40006000000 */
[----:B------:R-:W-:Y:S02]  /*7390*/  CS2R R52, SRZ ;  /* 0x0000000000347805 */ /* 0x000fe4000001ff00 */
[----:B------:R-:W-:Y:S02]  /*73a0*/  ISETP.NE.AND P0, PT, RZ, UR37, PT ;  /* 0x00000025ff007c0c */ /* 0x000fe4000bf05270 */
[----:B------:R-:W-:Y:S02]  /*73b0*/  CS2R R50, SRZ ;  /* 0x0000000000327805 */ /* 0x000fe4000001ff00 */
[----:B------:R-:W-:Y:S02]  /*73c0*/  LOP3.LUT R5, R5, 0x1, RZ, 0xc0, !PT ;  /* 0x0000000105057812 */ /* 0x000fe400078ec0ff */
[----:B------:R-:W-:Y:S02]  /*73d0*/  CS2R R48, SRZ ;  /* 0x0000000000307805 */ /* 0x000fe4000001ff00 */
[----:B------:R-:W-:Y:S02]  /*73e0*/  CS2R R46, SRZ ;  /* 0x00000000002e7805 */ /* 0x000fe4000001ff00 */
[----:B------:R-:W-:Y:S02]  /*73f0*/  CS2R R44, SRZ ;  /* 0x00000000002c7805 */ /* 0x000fe4000001ff00 */
[----:B------:R-:W-:Y:S02]  /*7400*/  ISETP.NE.U32.AND P3, PT, R5, 0x1, PT ;  /* 0x000000010500780c */ /* 0x000fe40003f65070 */
[----:B------:R-:W-:Y:S01]  /*7410*/  CS2R R42, SRZ ;  /* 0x00000000002a7805 */ /* 0x000fe2000001ff00 */
[----:B------:R-:W-:Y:S01]  /*7420*/  IMAD.MOV.U32 R40, RZ, RZ, RZ ;  /* 0x000000ffff287224 */ /* 0x000fe200078e00ff */
[----:B------:R-:W-:Y:S01]  /*7430*/  SEL R38, RZ, 0xe0, P0 ;  /* 0x000000e0ff267807 */ /* 0x000fe20000000000 */
[----:B------:R-:W-:Y:S01]  /*7440*/  IMAD.U32 R100, RZ, RZ, UR52 ;  /* 0x00000034ff647e24 */ /* 0x000fe2000f8e00ff */
[----:B------:R-:W-:Y:S01]  /*7450*/  P2R R103, PR, RZ, 0x8 ;  /* 0x00000008ff677803 */ /* 0x000fe20000000000 */
[----:B------:R3:W2:Y:S01]  /*7460*/  SYNCS.PHASECHK.TRANS64.TRYWAIT P1, [UR47+0xa0], R0 ;  /* 0x0000a000ff0075a7 */ /* 0x0006a2000802112f */
[----:B------:R-:W-:Y:S02]  /*7470*/  IMAD R37, R3, 0xe0, R2 ;  /* 0x000000e003257824 */ /* 0x000fe400078e0202 */
[----:B------:R-:W-:Y:S02]  /*7480*/  IMAD.IADD R108, R107, 0x1, R98 ;  /* 0x000000016b6c7824 */ /* 0x000fe400078e0262 */
[----:B------:R-:W-:Y:S01]  /*7490*/  IMAD.IADD R106, R98, 0x1, R105 ;  /* 0x00000001626a7824 */ /* 0x000fe200078e0269 */
[----:B-1----:R-:W-:Y:S01]  /*74a0*/  @P5 SEL R101, RZ, 0x1, !P2 ;  /* 0x00000001ff655807 */ /* 0x002fe20005000000 */
[----:B---3--:R-:W-:Y:S06]  /*74b0*/  @!P5 BRA `(.L_x_89) ;  /* 0x000000040000d947 */ /* 0x008fec0003800000 */
[----:B------:R-:W-:Y:S01]  /*74c0*/  HFMA2 R42, -RZ, RZ, 0, 0 ;  /* 0x00000000ff2a7431 */ /* 0x000fe200000001ff */
[----:B------:R-:W-:Y:S01]  /*74d0*/  ISETP.NE.AND P0, PT, R101, RZ, PT ;  /* 0x000000ff6500720c */ /* 0x000fe20003f05270 */
[----:B------:R-:W-:Y:S01]  /*74e0*/  IMAD.MOV.U32 R40, RZ, RZ, RZ ;  /* 0x000000ffff287224 */ /* 0x000fe200078e00ff */
[----:B------:R-:W-:Y:S11]  /*74f0*/  BSSY B0, `(.L_x_90) ;  /* 0x0000005000007945 */ /* 0x000ff60003800000 */
[----:B------:R-:W-:Y:S05]  /*7500*/  @P0 BRA `(.L_x_91) ;  /* 0x00000000000c0947 */ /* 0x000fea0003800000 */
[----:B------:R-:W-:Y:S04]  /*7510*/  SHF.L.U32 R3, R102, 0x1f, RZ ;  /* 0x0000001f66037819 */ /* 0x000fe800000006ff */
[----:B------:R-:W1:Y:S02]  /*7520*/  SYNCS.PHASECHK.TRANS64.TRYWAIT P0, [R4+URZ+0x40], R3 ;  /* 0x00004003040075a7 */ /* 0x000e6400080011ff */
[----:B-1----:R-:W-:Y:S05]  /*7530*/  @!P0 BRA `(.L_x_92) ;  /* 0x0000008400888947 */ /* 0x002fea0003800000 */
.L_x_91:
[----:B------:R-:W-:Y:S05]  /*7540*/  BSYNC B0 ;  /* 0x0000000000007941 */ /* 0x000fea0003800000 */
.L_x_90:
[----:B------:R-:W-:Y:S01]  /*7550*/  ISETP.NE.AND P0, PT, R103, RZ, PT ;  /* 0x000000ff6700720c */ /* 0x000fe20003f05270 */
[----:B------:R-:W-:Y:S01]  /*7560*/  IMAD.MOV.U32 R43, RZ, RZ, RZ ;  /* 0x000000ffff2b7224 */ /* 0x000fe200078e00ff */
[----:B------:R-:W-:Y:S02]  /*7570*/  CS2R R44, SRZ ;  /* 0x00000000002c7805 */ /* 0x000fe4000001ff00 */
        /* <DEDUP_REMOVED lines=9> */
[----:B------:R-:W-:Y:S01]  /*7610*/  CS2R R64, SRZ ;  /* 0x0000000000407805 */ /* 0x000fe2000001ff00 */
[----:B------:R3:W1:Y:S01]  /*7620*/  @P0 LDS R40, [R107] ;  /* 0x000000006b280984 */ /* 0x0006620000000800 */
[----:B------:R-:W-:Y:S02]  /*7630*/  CS2R R66, SRZ ;  /* 0x0000000000427805 */ /* 0x000fe4000001ff00 */
[----:B------:R-:W-:Y:S02]  /*7640*/  CS2R R68, SRZ ;  /* 0x0000000000447805 */ /* 0x000fe4000001ff00 */
[----:B------:R-:W-:Y:S01]  /*7650*/  CS2R R70, SRZ ;  /* 0x0000000000467805 */ /* 0x000fe2000001ff00 */
[----:B------:R3:W1:Y:S01]  /*7660*/  @P0 LDS R42, [R108] ;  /* 0x000000006c2a0984 */ /* 0x0006620000000800 */
[----:B------:R-:W-:Y:S01]  /*7670*/  IMAD.MOV.U32 R72, RZ, RZ, RZ ;  /* 0x000000ffff487224 */ /* 0x000fe200078e00ff */
[----:B------:R-:W-:Y:S02]  /*7680*/  UIADD3 UR4, UPT, UPT, UR52, 0x1, URZ ;  /* 0x0000000134047890 */ /* 0x000fe4000fffe0ff */
[----:B------:R3:W1:Y:S02]  /*7690*/  @P0 LDS R43, [R105] ;  /* 0x00000000692b0984 */ /* 0x0006640000000800 */
[----:B------:R-:W-:Y:S02]  /*76a0*/  UISETP.NE.AND UP0, UPT, UR4, 0x3, UPT ;  /* 0x000000030400788c */ /* 0x000fe4000bf05270 */
[----:B------:R3:W1:Y:S02]  /*76b0*/  @P0 LDS R44, [R106] ;  /* 0x000000006a2c0984 */ /* 0x0006640000000800 */
[----:B------:R-:W-:Y:S02]  /*76c0*/  USEL UR5, URZ, 0x1, UP0 ;  /* 0x00000001ff057887 */ /* 0x000fe40008000000 */
[----:B------:R3:W1:Y:S01]  /*76d0*/  @P0 LDS R45, [R107+0x200] ;  /* 0x000200006b2d0984 */ /* 0x0006620000000800 */
[----:B------:R-:W-:Y:S03]  /*76e0*/  USEL UR4, UR4, URZ, UP0 ;  /* 0x000000ff04047287 */ /* 0x000fe60008000000 */
[----:B------:R3:W1:Y:S01]  /*76f0*/  @P0 LDS R46, [R108+0x200] ;  /* 0x000200006c2e0984 */ /* 0x0006620000000800 */
[----:B------:R-:W-:Y:S02]  /*7700*/  LOP3.LUT R102, R102, UR5, RZ, 0x3c, !PT ;  /* 0x0000000566667c12 */ /* 0x000fe4000f8e3cff */
[----:B------:R-:W-:Y:S01]  /*7710*/  IMAD.U32 R100, RZ, RZ, UR4 ;  /* 0x00000004ff647e24 */ /* 0x000fe2000f8e00ff */
[----:B------:R3:W1:Y:S04]  /*7720*/  @P0 LDS R47, [R105+0x200] ;  /* 0x00020000692f0984 */ /* 0x0006680000000800 */
        /* <DEDUP_REMOVED lines=24> */
[----:B------:R3:W1:Y:S02]  /*78b0*/  @P0 LDS R72, [R106+0xe00] ;  /* 0x000e00006a480984 */ /* 0x0006640000000800 */
.L_x_89:
[----:B------:R-:W-:Y:S05]  /*78c0*/  BSYNC B1 ;  /* 0x0000000000017941 */ /* 0x000fea0003800000 */
.L_x_88:
[----:B------:R-:W-:Y:S05]  /*78d0*/  IMAD.IADD R39, R37, 0x1, R38 ;  /* 0x0000000125277824 */ /* 0x000fea00078e0226 */
[----:B-1----:R-:W-:Y:S04]  /*78e0*/  SHF.R.U32.HI R3, RZ, 0x15, R39 ;  /* 0x00000015ff037819 */ /* 0x002fe80000011627 */
[----:B------:R-:W-:Y:S01]  /*78f0*/  LOP3.LUT P0, RZ, R3, 0x3, R80, 0x48, !PT ;  /* 0x0000000303ff7812 */ /* 0x000fe20007804850 */
[----:B------:R-:W-:Y:S01]  /*7900*/  @!UPT UIADD3 URZ, UPT, UPT, URZ, URZ, URZ ;  /* 0x000000fffffff290 */ /* 0x000fe2000fffe0ff */
[----:B--2---:R-:W-:Y:S11]  /*7910*/  @P1 BRA `(.L_x_93) ;  /* 0x0000000000081947 */ /* 0x004ff60003800000 */
[----:B------:R-:W1:Y:S02]  /*7920*/  SYNCS.PHASECHK.TRANS64.TRYWAIT P1, [UR47+0xa0], R0 ;  /* 0x0000a000ff0075a7 */ /* 0x000e64000802112f */
[----:B-1----:R-:W-:Y:S05]  /*7930*/  @!P1 BRA `(.L_x_94) ;  /* 0x00000080009c9947 */ /* 0x002fea0003800000 */
.L_x_93:
[----:B------:R-:W-:Y:S05]  /*7940*/  @!P0 BRA `(.L_x_95) ;  /* 0x0000000000408947 */ /* 0x000fea0003800000 */
[----:B------:R-:W2:Y:S01]  /*7950*/  LDCU.64 UR8, c[0x4][0x70] ;  /* 0x01000e00ff0877ac */ /* 0x000ea20008000a00 */
[----:B------:R-:W-:Y:S01]  /*7960*/  MOV R15, 0x0 ;  /* 0x00000000000f7802 */ /* 0x000fe20000000f00 */
[----:B------:R-:W-:Y:S02]  /*7970*/  HFMA2 R12, -RZ, RZ, 0, 5.9604644775390625e-08 ;  /* 0x00000001ff0c7431 */ /* 0x000fe400000001ff */
[----:B------:R-:W-:Y:S02]  /*7980*/  IMAD.MOV.U32 R8, RZ, RZ, 0x192 ;  /* 0x00000192ff087424 */ /* 0x000fe400078e00ff */
[----:B------:R-:W-:Y:S01]  /*7990*/  IMAD.MOV.U32 R13, RZ, RZ, RZ ;  /* 0x000000ffff0d7224 */ /* 0x000fe200078e00ff */
[----:B------:R-:W5:Y:S01]  /*79a0*/  LDCU.64 UR6, c[0x4][0x78] ;  /* 0x01000f00ff0677ac */ /* 0x000f620008000a00 */
[----:B------:R-:W1:Y:S01]  /*79b0*/  LDC.64 R14, c[0x4][R15] ;  /* 0x010000000f0e7b82 */ /* 0x000e620000000a00 */
[----:B------:R-:W3:Y:S01]  /*79c0*/  LDCU.64 UR4, c[0x4][0x10] ;  /* 0x01000200ff0477ac */ /* 0x000ee20008000a00 */
[----:B--2---:R-:W-:Y:S01]  /*79d0*/  MOV R5, UR9 ;  /* 0x0000000900057c02 */ /* 0x004fe20008000f00 */
[----:B------:R-:W-:Y:S01]  /*79e0*/  IMAD.U32 R4, RZ, RZ, UR8 ;  /* 0x00000008ff047e24 */ /* 0x000fe2000f8e00ff */
[----:B-----5:R-:W-:Y:S01]  /*79f0*/  MOV R7, UR7 ;  /* 0x0000000700077c02 */ /* 0x020fe20008000f00 */
[----:B------:R-:W-:Y:S01]  /*7a00*/  IMAD.U32 R6, RZ, RZ, UR6 ;  /* 0x00000006ff067e24 */ /* 0x000fe2000f8e00ff */
[----:B---3--:R-:W-:Y:S01]  /*7a10*/  MOV R11, UR5 ;  /* 0x00000005000b7c02 */ /* 0x008fe20008000f00 */
[----:B------:R-:W-:Y:S02]  /*7a20*/  IMAD.U32 R10, RZ, RZ, UR4 ;  /* 0x00000004ff0a7e24 */ /* 0x000fe4000f8e00ff */
[----:B------:R-:W-:Y:S07]  /*7a30*/  LEPC R20, `(.L_x_95) ;  /* 0x000000001014794e */ /* 0x000fee0000000000 */
[----:B-1--4-:R-:W-:Y:S05]  /*7a40*/  CALL.ABS.NOINC R14 ;  /* 0x000000000e007343 */ /* 0x012fea0003c00000 */
.L_x_95:
[----:B------:R-:W-:Y:S05]  /*7a50*/  WARPSYNC.ALL ;  /* 0x0000000000007948 */ /* 0x000fea0003800000 */
[----:B------:R-:W-:Y:S01]  /*7a60*/  R2UR UR4, R39 ;  /* 0x00000000270472ca */ /* 0x000fe200000e0000 */
[----:B------:R-:W-:Y:S01]  /*7a70*/  BSSY.RECONVERGENT B0, `(.L_x_96) ;  /* 0x0000088000007945 */ /* 0x000fe20003800200 */
[----:B------:R-:W-:Y:S11]  /*7a80*/  ISETP.NE.AND P0, PT, R93, RZ, PT ;  /* 0x000000ff5d00720c */ /* 0x000ff60003f05270 */
[----:B------:R-:W2:Y:S01]  /*7a90*/  LDTM.x32 R4, tmem[UR4] ;  /* 0x00000004000479ee */ /* 0x000ea200082c0000 */
[----:B------:R-:W-:Y:S01]  /*7aa0*/  UIADD3 UR4, UPT, UPT, UR47, 0xa8, URZ ;  /* 0x000000a82f047890 */ /* 0x000fe2000fffe0ff */
[----:B------:R-:W-:Y:S03]  /*7ab0*/  NOP ;  /* 0x0000000000007918 */ /* 0x000fe60000000000 */
[----:B------:R-:W-:Y:S09]  /*7ac0*/  UPRMT UR4, UR40, 0x654, UR4 ;  /* 0x0000065428047896 */ /* 0x000ff20008000004 */
[----:B--2---:R-:W-:Y:S01]  /*7ad0*/  SYNCS.ARRIVE.TRANS64.RED.A1T0 RZ, [UR4], RZ ;  /* 0x000000ffffff79a7 */ /* 0x004fe20008100404 */
[C---:B------:R-:W-:Y:S01]  /*7ae0*/  FMUL R4, R36.reuse, R4 ;  /* 0x0000000424047220 */ /* 0x040fe20000400000 */
[C---:B------:R-:W-:Y:S01]  /*7af0*/  FMUL R5, R36.reuse, R5 ;  /* 0x0000000524057220 */ /* 0x040fe20000400000 */
[C---:B------:R-:W-:Y:S01]  /*7b00*/  FMUL R6, R36.reuse, R6 ;  /* 0x0000000624067220 */ /* 0x040fe20000400000 */
[C---:B------:R-:W-:Y:S01]  /*7b10*/  FMUL R7, R36.reuse, R7 ;  /* 0x0000000724077220 */ /* 0x040fe20000400000 */
[C---:B------:R-:W-:Y:S01]  /*7b20*/  FFMA R4, R41.reuse, R40, R4 ;  /* 0x0000002829047223 */ /* 0x040fe20000000004 */
[C---:B------:R-:W-:Y:S01]  /*7b30*/  FFMA R5, R41.reuse, R42, R5 ;  /* 0x0000002a29057223 */ /* 0x040fe20000000005 */
[C---:B------:R-:W-:Y:S01]  /*7b40*/  FFMA R6, R41.reuse, R43, R6 ;  /* 0x0000002b29067223 */ /* 0x040fe20000000006 */
[C---:B------:R-:W-:Y:S01]  /*7b50*/  FFMA R7, R41.reuse, R44, R7 ;  /* 0x0000002c29077223 */ /* 0x040fe20000000007 */
[C---:B------:R-:W-:Y:S01]  /*7b60*/  FMUL R8, R36.reuse, R8 ;  /* 0x0000000824087220 */ /* 0x040fe20000400000 */
[----:B------:R2:W-:Y:S01]  /*7b70*/  STS [R107], R4 ;  /* 0x000000046b007388 */ /* 0x0005e20000000800 */
[C---:B------:R-:W-:Y:S01]  /*7b80*/  FMUL R9, R36.reuse, R9 ;  /* 0x0000000924097220 */ /* 0x040fe20000400000 */
[C---:B------:R-:W-:Y:S01]  /*7b90*/  FMUL R10, R36.reuse, R10 ;  /* 0x0000000a240a7220 */ /* 0x040fe20000400000 */
[C---:B------:R-:W-:Y:S01]  /*7ba0*/  FFMA R8, R41.reuse, R45, R8 ;  /* 0x0000002d29087223 */ /* 0x040fe20000000008 */
[----:B------:R2:W-:Y:S01]  /*7bb0*/  STS [R108], R5 ;  /* 0x000000056c007388 */ /* 0x0005e20000000800 */
        /* <DEDUP_REMOVED lines=11> */
[----:B------:R2:W-:Y:S01]  /*7c70*/  STS [R107+0x200], R8 ;  /* 0x000200086b007388 */ /* 0x0005e20000000800 */
[C---:B------:R-:W-:Y:S01]  /*7c80*/  FMUL R15, R36.reuse, R15 ;  /* 0x0000000f240f7220 */ /* 0x040fe20000400000 */
[C---:B------:R-:W-:Y:S01]  /*7c90*/  FMUL R16, R36.reuse, R16 ;  /* 0x0000001024107220 */ /* 0x040fe20000400000 */
[C---:B------:R-:W-:Y:S01]  /*7ca0*/  FFMA R14, R41.reuse, R51, R14 ;  /* 0x00000033290e7223 */ /* 0x040fe2000000000e */
[----:B------:R2:W-:Y:S01]  /*7cb0*/  STS [R108+0x200], R9 ;  /* 0x000200096c007388 */ /* 0x0005e20000000800 */
        /* <DEDUP_REMOVED lines=50> */
[----:B------:R-:W-:Y:S01]  /*7fe0*/  FMUL R35, R36, R35 ;  /* 0x0000002324237220 */ /* 0x000fe20000400000 */
[----:B------:R2:W-:Y:S03]  /*7ff0*/  STS [R105+0x800], R22 ;  /* 0x0008001669007388 */ /* 0x0005e60000000800 */
[----:B------:R-:W-:Y:S01]  /*8000*/  FFMA R35, R41, R72, R35 ;  /* 0x0000004829237223 */ /* 0x000fe20000000023 */
[----:B------:R2:W-:Y:S04]  /*8010*/  STS [R106+0x800], R23 ;  /* 0x000800176a007388 */ /* 0x0005e80000000800 */
        /* <DEDUP_REMOVED lines=11> */
[----:B------:R2:W-:Y:S01]  /*80d0*/  STS [R106+0xe00], R35 ;  /* 0x000e00236a007388 */ /* 0x0005e20000000800 */
[----:B------:R-:W-:Y:S01]  /*80e0*/  @!PT LDS RZ, [RZ] ;  /* 0x00000000fffff984 */ /* 0x000fe20000000800 */
[----:B------:R-:W-:Y:S01]  /*80f0*/  @!PT LDS RZ, [RZ] ;  /* 0x00000000fffff984 */ /* 0x000fe20000000800 */
[----:B------:R-:W-:Y:S01]  /*8100*/  @!PT LDS RZ, [RZ] ;  /* 0x00000000fffff984 */ /* 0x000fe20000000800 */
[----:B------:R-:W-:Y:S01]  /*8110*/  @!PT LDS RZ, [RZ] ;  /* 0x00000000fffff984 */ /* 0x000fe20000000800 */
[----:B------:R5:W-:Y:S06]  /*8120*/  MEMBAR.ALL.CTA ;  /* 0x0000000000007992 */ /* 0x000bec0000008000 */
[----:B-----5:R-:W5:Y:S02]  /*8130*/  FENCE.VIEW.ASYNC.S ;  /* 0x00000000000073c6 */ /* 0x020f640000000000 */
[----:B-----5:R-:W-:Y:S06]  /*8140*/  BAR.SYNC.DEFER_BLOCKING 0x1, 0x80 ;  /* 0x0042000000007b1d */ /* 0x020fec0000010000 */
[----:B------:R-:W-:Y:S05]  /*8150*/  @P0 BRA `(.L_x_97) ;  /* 0x0000000000640947 */ /* 0x000fea0003800000 */
[----:B------:R-:W-:Y:S01]  /*8160*/  R2UR UR6, R104 ;  /* 0x00000000680672ca */ /* 0x000fe200000e0000 */
[----:B------:R-:W-:Y:S01]  /*8170*/  UIADD3 UR4, UP0, UPT, UR58, 0x880, URZ ;  /* 0x000008803a047890 */ /* 0x000fe2000ff1e0ff */
[----:B------:R-:W-:Y:S01]  /*8180*/  R2UR UR7, R38 ;  /* 0x00000000260772ca */ /* 0x000fe200000e0000 */
[----:B------:R-:W-:Y:S01]  /*8190*/  UMOV UR51, UR36 ;  /* 0x0000002400337c82 */ /* 0x000fe20008000000 */
[----:B------:R-:W-:Y:S02]  /*81a0*/  UIADD3 UR17, UPT, UPT, UR49, 0x20, URZ ;  /* 0x0000002031117890 */ /* 0x000fe4000fffe0ff */
[----:B------:R-:W-:Y:S01]  /*81b0*/  UIADD3.X UR5, UPT, UPT, URZ, UR59, URZ, UP0, !UPT ;  /* 0x0000003bff057290 */ /* 0x000fe200087fe4ff */
[----:B------:R-:W-:Y:S01]  /*81c0*/  UMOV UR19, UR36 ;  /* 0x0000002400137c82 */ /* 0x000fe20008000000 */
[----:B------:R-:W-:Y:S01]  /*81d0*/  UIADD3 UR13, UPT, UPT, UR49, 0x40, URZ ;  /* 0x00000040310d7890 */ /* 0x000fe2000fffe0ff */
[----:B------:R-:W-:Y:S01]  /*81e0*/  UMOV UR15, UR36 ;  /* 0x00000024000f7c82 */ /* 0x000fe20008000000 */
[----:B------:R-:W-:Y:S03]  /*81f0*/  UIADD3 UR9, UPT, UPT, UR49, 0x60, URZ ;  /* 0x0000006031097890 */ /* 0x000fe6000fffe0ff */
[----:B------:R-:W-:Y:S02]  /*8200*/  UIADD3 UR6, UPT, UPT, UR47, UR6, URZ ;  /* 0x000000062f067290 */ /* 0x000fe4000fffe0ff */
[----:B------:R-:W-:Y:S02]  /*8210*/  UIADD3 UR50, UPT, UPT, UR54, UR7, URZ ;  /* 0x0000000736327290 */ /* 0x000fe4000fffe0ff */
[----:B------:R-:W-:Y:S02]  /*8220*/  UIADD3 UR48, UPT, UPT, UR6, 0x200, URZ ;  /* 0x0000020006307890 */ /* 0x000fe4000fffe0ff */
[----:B------:R-:W-:Y:S02]  /*8230*/  UIADD3 UR16, UPT, UPT, UR6, 0x1200, URZ ;  /* 0x0000120006107890 */ /* 0x000fe4000fffe0ff */
[----:B------:R-:W-:Y:S01]  /*8240*/  UIADD3 UR12, UPT, UPT, UR6, 0x2200, URZ ;  /* 0x00002200060c7890 */ /* 0x000fe2000fffe0ff */
[----:B------:R-:W-:Y:S01]  /*8250*/  UMOV UR18, UR50 ;  /* 0x0000003200127c82 */ /* 0x000fe20008000000 */
[----:B------:R-:W-:Y:S01]  /*8260*/  UMOV UR14, UR50 ;  /* 0x00000032000e7c82 */ /* 0x000fe20008000000 */
[----:B------:R-:W-:Y:S02]  /*8270*/  UIADD3 UR8, UPT, UPT, UR6, 0x3200, URZ ;  /* 0x0000320006087890 */ /* 0x000fe4000fffe0ff */
[----:B------:R1:W-:Y:S01]  /*8280*/  UTMASTG.3D [UR48], [UR4] ;  /* 0x00000030040073b5 */ /* 0x0003e20008010000 */
[----:B------:R-:W-:Y:S01]  /*8290*/  UMOV UR11, UR36 ;  /* 0x00000024000b7c82 */ /* 0x000fe20008000000 */
[----:B------:R-:W-:Y:S01]  /*82a0*/  UMOV UR10, UR50 ;  /* 0x00000032000a7c82 */ /* 0x000fe20008000000 */
[----:B------:R1:W-:Y:S01]  /*82b0*/  UTMASTG.3D [UR16], [UR4] ;  /* 0x00000010040073b5 */ /* 0x0003e20008010000 */
[----:B------:R1:W-:Y:S03]  /*82c0*/  UTMASTG.3D [UR12], [UR4] ;  /* 0x0000000c040073b5 */ /* 0x0003e60008010000 */
[----:B------:R1:W-:Y:S02]  /*82d0*/  UTMASTG.3D [UR8], [UR4] ;  /* 0x00000008040073b5 */ /* 0x0003e40008010000 */
[----:B-1----:R0:W-:Y:S02]  /*82e0*/  UTMACMDFLUSH ;  /* 0x00000000000079b7 */ /* 0x0021e40000000000 */
.L_x_97:
[----:B------:R-:W-:Y:S05]  /*82f0*/  BSYNC.RECONVERGENT B0 ;  /* 0x0000000000007941 */ /* 0x000fea0003800200 */
.L_x_96:
[----:B------:R-:W-:Y:S01]  /*8300*/  UIADD3 UR48, UPT, UPT, UR52, 0x1, URZ ;  /* 0x0000000134307890 */ /* 0x000fe2000fffe0ff */
[----:B------:R-:W-:Y:S03]  /*8310*/  BSSY.RECONVERGENT B0, `(.L_x_98) ;  /* 0x0000005000007945 */ /* 0x000fe60003800200 */
[----:B------:R-:W-:Y:S04]  /*8320*/  UISETP.NE.AND UP0, UPT, UR48, 0x3, UPT ;  /* 0x000000033000788c */ /* 0x000fe8000bf05270 */
[----:B------:R-:W-:Y:S01]  /*8330*/  USEL UR46, UR48, URZ, UP0 ;  /* 0x000000ff302e7287 */ /* 0x000fe20008000000 */
[----:B------:R-:W-:Y:S11]  /*8340*/  @P0 BRA `(.L_x_99) ;  /* 0x0000000000040947 */ /* 0x000ff60003800000 */
[----:B------:R-:W-:Y:S04]  /*8350*/  DEPBAR.LE SB0, 0x1 ;  /* 0x000080400000791a */ /* 0x000fe80000000000 */
.L_x_99:
[----:B------:R-:W-:Y:S05]  /*8360*/  BSYNC.RECONVERGENT B0 ;  /* 0x0000000000007941 */ /* 0x000fea0003800200 */
.L_x_98:
[----:B------:R-:W-:Y:S01]  /*8370*/  BAR.SYNC.DEFER_BLOCKING 0x1, 0x80 ;  /* 0x0042000000007b1d */ /* 0x000fe20000010000 */
[----:B------:R-:W-:Y:S01]  /*8380*/  ISETP.NE.AND P1, PT, R97, RZ, PT ;  /* 0x000000ff6100720c */ /* 0x000fe20003f25270 */
[----:B------:R-:W-:Y:S01]  /*8390*/  UISETP.NE.AND UP0, UPT, UR55, URZ, UPT ;  /* 0x000000ff3700728c */ /* 0x000fe2000bf05270 */
[----:B--2---:R-:W-:Y:S11]  /*83a0*/  LEA R5, R100, UR47, 0x3 ;  /* 0x0000002f64057c11 */ /* 0x004ff6000f8e18ff */
[----:B------:R-:W-:Y:S01]  /*83b0*/  @P1 SHF.L.U32 R4, R102, 0x1f, RZ ;  /* 0x0000001f66041819 */ /* 0x000fe200000006ff */
[----:B------:R-:W-:Y:S06]  /*83c0*/  BRA.U !UP0, `(.L_x_100) ;  /* 0x0000000108247547 */ /* 0x000fec000b800000 */
[----:B-1----:R-:W1:Y:S01]  /*83d0*/  S2R R0, SR_CgaCtaId ;  /* 0x0000000000007919 */ /* 0x002e620000008800 */
[----:B------:R-:W-:Y:S01]  /*83e0*/  IMAD.U32 R3, RZ, RZ, UR53 ;  /* 0x00000035ff037e24 */ /* 0x000fe2000f8e00ff */
[----:B------:R-:W-:Y:S04]  /*83f0*/  UIADD3 UR4, UPT, UPT, UR53, 0x1, URZ ;  /* 0x0000000135047890 */ /* 0x000fe8000fffe0ff */
[----:B------:R-:W-:Y:S01]  /*8400*/  @P1 LEA R3, R3, UR47, 0x3 ;  /* 0x0000002f03031c11 */ /* 0x000fe2000f8e18ff */
[----:B------:R-:W-:Y:S04]  /*8410*/  UISETP.NE.AND UP0, UPT, UR4, 0x3, UPT ;  /* 0x000000030400788c */ /* 0x000fe8000bf05270 */
[----:B------:R-:W-:Y:S01]  /*8420*/  @P1 VIADD R3, R3, 0x58 ;  /* 0x0000005803031836 */ /* 0x000fe20000000000 */
[----:B------:R-:W-:Y:S04]  /*8430*/  USEL UR53, UR4, URZ, UP0 ;  /* 0x000000ff04357287 */ /* 0x000fe80008000000 */
[----:B-1----:R-:W-:Y:S04]  /*8440*/  @P1 PRMT R0, R0, 0x654, R3 ;  /* 0x0000065400001816 */ /* 0x002fe80000000003 */
[----:B------:R2:W-:Y:S04]  /*8450*/  @P1 SYNCS.ARRIVE.TRANS64.RED.A1T0 RZ, [R0+URZ], RZ ;  /* 0x000000ff00ff19a7 */ /* 0x0005e800081004ff */
.L_x_100:
[----:B------:R-:W5:Y:S01]  /*8460*/  @P1 SYNCS.PHASECHK.TRANS64.TRYWAIT P0, [R5+URZ+0x40], R4 ;  /* 0x00004004050015a7 */ /* 0x000f6200080011ff */
[----:B------:R-:W-:Y:S01]  /*8470*/  UISETP.NE.AND UP0, UPT, UR37, URZ, UPT ;  /* 0x000000ff2500728c */ /* 0x000fe2000bf05270 */
[----:B------:R-:W-:Y:S01]  /*8480*/  BSSY B1, `(.L_x_101) ;  /* 0x0000038000017945 */ /* 0x000fe20003800000 */
[----:B------:R-:W-:Y:S02]  /*8490*/  UMOV UR4, 0xc0 ;  /* 0x000000c000047882 */ /* 0x000fe40000000000 */
[----:B------:R-:W-:Y:S01]  /*84a0*/  USEL UR40, UR4, 0x20, !UP0 ;  /* 0x0000002004287887 */ /* 0x000fe2000c000000 */
[----:B-----5:R-:W-:Y:S01]  /*84b0*/  @P1 SEL R101, RZ, 0x1, !P0 ;  /* 0x00000001ff651807 */ /* 0x020fe20004000000 */
[----:B------:R-:W-:Y:S10]  /*84c0*/  @!P1 BRA `(.L_x_102) ;  /* 0x0000000000cc9947 */ /* 0x000ff40003800000 */
[----:B------:R-:W-:Y:S01]  /*84d0*/  ISETP.NE.AND P1, PT, R103, RZ, PT ;  /* 0x000000ff6700720c */ /* 0x000fe20003f25270 */
[----:B------:R-:W-:Y:S01]  /*84e0*/  BSSY B0, `(.L_x_103) ;  /* 0x0000008000007945 */ /* 0x000fe20003800000 */
[----:B------:R-:W-:Y:S11]  /*84f0*/  ISETP.NE.AND P0, PT, R101, RZ, PT ;  /* 0x000000ff6500720c */ /* 0x000ff60003f05270 */
[----:B------:R-:W-:Y:S04]  /*8500*/  @P1 IMAD R4, R100, 0x4000, R91 ;  /* 0x0000400064041824 */ /* 0x000fe800078e025b */
[----:B-1----:R-:W-:Y:S01]  /*8510*/  @P1 IMAD.IADD R3, R98, 0x1, R4 ;  /* 0x0000000162031824 */ /* 0x002fe200078e0204 */
[----:B------:R-:W-:Y:S06]  /*8520*/  @P0 BRA `(.L_x_104) ;  /* 0x00000000000c0947 */ /* 0x000fec0003800000 */
[----:B--2---:R-:W-:Y:S04]  /*8530*/  SHF.L.U32 R0, R102, 0x1f, RZ ;  /* 0x0000001f66007819 */ /* 0x004fe800000006ff */
[----:B------:R-:W1:Y:S02]  /*8540*/  SYNCS.PHASECHK.TRANS64.TRYWAIT P0, [R5+URZ+0x40], R0 ;  /* 0x00004000050075a7 */ /* 0x000e6400080011ff */
[----:B-1----:R-:W-:Y:S05]  /*8550*/  @!P0 BRA `(.L_x_105) ;  /* 0x0000007400ac8947 */ /* 0x002fea0003800000 */
.L_x_104:
[----:B------:R-:W-:Y:S05]  /*8560*/  BSYNC B0 ;  /* 0x0000000000007941 */ /* 0x000fea0003800000 */
.L_x_103:
[----:B------:R-:W-:Y:S01]  /*8570*/  ISETP.NE.AND P0, PT, R103, RZ, PT ;  /* 0x000000ff6700720c */ /* 0x000fe20003f05270 */
[----:B------:R-:W-:Y:S11]  /*8580*/  VIADD R100, R100, 0x1 ;  /* 0x0000000164647836 */ /* 0x000ff60000000000 */
[----:B------:R-:W-:Y:S01]  /*8590*/  @!UPT UIADD3 URZ, UPT, UPT, URZ, URZ, URZ ;  /* 0x000000fffffff290 */ /* 0x000fe2000fffe0ff */
[----:B------:R-:W3:Y:S01]  /*85a0*/  @P0 LDS R42, [R3] ;  /* 0x00000000032a0984 */ /* 0x000ee20000000800 */
[----:B-1----:R-:W-:Y:S03]  /*85b0*/  @P0 IMAD.IADD R5, R99, 0x1, R4 ;  /* 0x0000000163050824 */ /* 0x002fe600078e0204 */
[----:B------:R-:W1:Y:S01]  /*85c0*/  @P0 LDS R46, [R3+0x200] ;  /* 0x00020000032e0984 */ /* 0x000e620000000800 */
[----:B--2---:R-:W-:Y:S03]  /*85d0*/  @P0 IMAD.IADD R0, R98, 0x1, R5 ;  /* 0x0000000162000824 */ /* 0x004fe600078e0205 */
[----:B------:R-:W2:Y:S04]  /*85e0*/  @P0 LDS R50, [R3+0x400] ;  /* 0x0004000003320984 */ /* 0x000ea80000000800 */
[----:B------:R-:W1:Y:S04]  /*85f0*/  @P0 LDS R54, [R3+0x600] ;  /* 0x0006000003360984 */ /* 0x000e680000000800 */
[----:B------:R-:W1:Y:S04]  /*8600*/  @P0 LDS R58, [R3+0x800] ;  /* 0x00080000033a0984 */ /* 0x000e680000000800 */
[----:B------:R-:W1:Y:S04]  /*8610*/  @P0 LDS R62, [R3+0xa00] ;  /* 0x000a0000033e0984 */ /* 0x000e680000000800 */
[----:B------:R-:W1:Y:S04]  /*8620*/  @P0 LDS R66, [R3+0xc00] ;  /* 0x000c000003420984 */ /* 0x000e680000000800 */
[----:B------:R5:W1:Y:S04]  /*8630*/  @P0 LDS R70, [R3+0xe00] ;  /* 0x000e000003460984 */ /* 0x000a680000000800 */
[----:B------:R1:W1:Y:S04]  /*8640*/  @P0 LDS R40, [R4] ;  /* 0x0000000004280984 */ /* 0x0002680000000800 */
[----:B------:R1:W1:Y:S04]  /*8650*/  @P0 LDS R45, [R4+0x200] ;  /* 0x00020000042d0984 */ /* 0x0002680000000800 */
[----:B------:R1:W1:Y:S04]  /*8660*/  @P0 LDS R49, [R4+0x400] ;  /* 0x0004000004310984 */ /* 0x0002680000000800 */
[----:B------:R1:W1:Y:S04]  /*8670*/  @P0 LDS R53, [R4+0x600] ;  /* 0x0006000004350984 */ /* 0x0002680000000800 */
[----:B------:R1:W1:Y:S04]  /*8680*/  @P0 LDS R57, [R4+0x800] ;  /* 0x0008000004390984 */ /* 0x0002680000000800 */
[----:B------:R1:W1:Y:S04]  /*8690*/  @P0 LDS R61, [R4+0xa00] ;  /* 0x000a0000043d0984 */ /* 0x0002680000000800 */
[----:B------:R1:W1:Y:S04]  /*86a0*/  @P0 LDS R65, [R4+0xc00] ;  /* 0x000c000004410984 */ /* 0x0002680000000800 */
        /* <DEDUP_REMOVED lines=16> */
[----:B------:R1:W1:Y:S01]  /*87b0*/  @P0 LDS R72, [R0+0xe00] ;  /* 0x000e000000480984 */ /* 0x0002620000000800 */
[C---:B------:R-:W-:Y:S04]  /*87c0*/  ISETP.NE.AND P0, PT, R100.reuse, 0x3, PT ;  /* 0x000000036400780c */ /* 0x040fe80003f05270 */
[----:B-----5:R-:W-:Y:S02]  /*87d0*/  SEL R3, RZ, 0x1, P0 ;  /* 0x00000001ff037807 */ /* 0x020fe40000000000 */
[----:B------:R-:W-:Y:S02]  /*87e0*/  SEL R100, R100, RZ, P0 ;  /* 0x000000ff64647207 */ /* 0x000fe40000000000 */
[----:B--23--:R-:W-:Y:S02]  /*87f0*/  LOP3.LUT R102, R102, R3, RZ, 0x3c, !PT ;  /* 0x0000000366667212 */ /* 0x00cfe400078e3cff */
.L_x_102:
[----:B------:R-:W-:Y:S05]  /*8800*/  BSYNC B1 ;  /* 0x0000000000017941 */ /* 0x000fea0003800000 */
.L_x_101:
[----:B------:R-:W-:Y:S05]  /*8810*/  VIADD R38, R37, UR40 ;  /* 0x0000002825267c36 */ /* 0x000fea0008000000 */
[----:B-1----:R-:W-:Y:S04]  /*8820*/  SHF.R.U32.HI R3, RZ, 0x15, R38 ;  /* 0x00000015ff037819 */ /* 0x002fe80000011626 */
[----:B------:R-:W-:Y:S11]  /*8830*/  LOP3.LUT P0, RZ, R3, 0x3, R80, 0x48, !PT ;  /* 0x0000000303ff7812 */ /* 0x000ff60007804850 */
[----:B------:R-:W-:Y:S02]  /*8840*/  @!UPT UIADD3 URZ, UPT, UPT, URZ, URZ, URZ ;  /* 0x000000fffffff290 */ /* 0x000fe4000fffe0ff */
[----:B------:R-:W-:Y:S05]  /*8850*/  @!P0 BRA `(.L_x_106) ;  /* 0x0000000000408947 */ /* 0x000fea0003800000 */
[----:B------:R-:W1:Y:S01]  /*8860*/  LDCU.64 UR8, c[0x4][0x70] ;  /* 0x01000e00ff0877ac */ /* 0x000e620008000a00 */
[----:B------:R-:W-:Y:S01]  /*8870*/  MOV R15, 0x0 ;  /* 0x00000000000f7802 */ /* 0x000fe20000000f00 */
[----:B------:R-:W-:Y:S02]  /*8880*/  HFMA2 R12, -RZ, RZ, 0, 5.9604644775390625e-08 ;  /* 0x00000001ff0c7431 */ /* 0x000fe400000001ff */
[----:B------:R-:W-:Y:S02]  /*8890*/  IMAD.MOV.U32 R8, RZ, RZ, 0x192 ;  /* 0x00000192ff087424 */ /* 0x000fe400078e00ff */
[----:B------:R-:W-:Y:S01]  /*88a0*/  IMAD.MOV.U32 R13, RZ, RZ, RZ ;  /* 0x000000ffff0d7224 */ /* 0x000fe200078e00ff */
[----:B------:R-:W5:Y:S01]  /*88b0*/  LDCU.64 UR6, c[0x4][0x78] ;  /* 0x01000f00ff0677ac */ /* 0x000f620008000a00 */
[----:B------:R-:W2:Y:S01]  /*88c0*/  LDC.64 R14, c[0x4][R15] ;  /* 0x010000000f0e7b82 */ /* 0x000ea20000000a00 */
[----:B------:R-:W3:Y:S01]  /*88d0*/  LDCU.64 UR4, c[0x4][0x10] ;  /* 0x01000200ff0477ac */ /* 0x000ee20008000a00 */
[----:B-1----:R-:W-:Y:S01]  /*88e0*/  MOV R5, UR9 ;  /* 0x0000000900057c02 */ /* 0x002fe20008000f00 */
[----:B------:R-:W-:Y:S01]  /*88f0*/  IMAD.U32 R4, RZ, RZ, UR8 ;  /* 0x00000008ff047e24 */ /* 0x000fe2000f8e00ff */
[----:B-----5:R-:W-:Y:S01]  /*8900*/  MOV R7, UR7 ;  /* 0x0000000700077c02 */ /* 0x020fe20008000f00 */
[----:B------:R-:W-:Y:S01]  /*8910*/  IMAD.U32 R6, RZ, RZ, UR6 ;  /* 0x00000006ff067e24 */ /* 0x000fe2000f8e00ff */
[----:B---3--:R-:W-:Y:S01]  /*8920*/  MOV R11, UR5 ;  /* 0x00000005000b7c02 */ /* 0x008fe20008000f00 */
[----:B------:R-:W-:Y:S02]  /*8930*/  IMAD.U32 R10, RZ, RZ, UR4 ;  /* 0x00000004ff0a7e24 */ /* 0x000fe4000f8e00ff */
[----:B------:R-:W-:Y:S07]  /*8940*/  LEPC R20, `(.L_x_106) ;  /* 0x000000001014794e */ /* 0x000fee0000000000 */
[----:B--2-4-:R-:W-:Y:S05]  /*8950*/  CALL.ABS.NOINC R14 ;  /* 0x000000000e007343 */ /* 0x014fea0003c00000 */
.L_x_106:
[----:B------:R-:W-:Y:S01]  /*8960*/  ISETP.NE.AND P0, PT, R93, RZ, PT ;  /* 0x000000ff5d00720c */ /* 0x000fe20003f05270 */
[----:B------:R-:W-:Y:S05]  /*8970*/  WARPSYNC.ALL ;  /* 0x0000000000007948 */ /* 0x000fea0003800000 */
[----:B------:R-:W1:Y:S01]  /*8980*/  S2R R39, SR_CgaCtaId ;  /* 0x0000000000277919 */ /* 0x000e620000008800 */
[----:B------:R-:W-:Y:S01]  /*8990*/  R2UR UR4, R38 ;  /* 0x00000000260472ca */ /* 0x000fe200000e0000 */
[----:B------:R-:W1:Y:S01]  /*89a0*/  S2UR UR51, SR_CgaCtaId ;  /* 0x00000000003379c3 */ /* 0x000e620000008800 */
[----:B------:R-:W-:Y:S11]  /*89b0*/  BSSY.RECONVERGENT B0, `(.L_x_107) ;  /* 0x0000087000007945 */ /* 0x000ff60003800200 */
[----:B------:R-:W5:Y:S01]  /*89c0*/  LDTM.x32 R4, tmem[UR4] ;  /* 0x00000004000479ee */ /* 0x000f6200082c0000 */
[----:B------:R-:W-:Y:S06]  /*89d0*/  USHF.L.U32 UR4, UR46, 0xe, URZ ;  /* 0x0000000e2e047899 */ /* 0x000fec00080006ff */
[----:B--2---:R-:W-:Y:S04]  /*89e0*/  IADD3 R0, PT, PT, R91, UR4, RZ ;  /* 0x000000045b007c10 */ /* 0x004fe8000fffe0ff */
[CC--:B------:R-:W-:Y:S02]  /*89f0*/  IADD3 R104, PT, PT, R98.reuse, R0.reuse, RZ ;  /* 0x0000000062687210 */ /* 0x0c0fe40007ffe0ff */
[----:B------:R-:W-:Y:S04]  /*8a00*/  IADD3 R3, PT, PT, R99, R0, RZ ;  /* 0x0000000063037210 */ /* 0x000fe80007ffe0ff */
[----:B------:R-:W-:Y:S01]  /*8a10*/  IADD3 R0, PT, PT, R98, R3, RZ ;  /* 0x0000000362007210 */ /* 0x000fe20007ffe0ff */
[C---:B-----5:R-:W-:Y:S01]  /*8a20*/  FMUL R4, R36.reuse, R4 ;  /* 0x0000000424047220 */ /* 0x060fe20000400000 */
        /* <DEDUP_REMOVED lines=8> */
[----:B------:R2:W-:Y:S01]  /*8ab0*/  STS [R91+UR4], R4 ;  /* 0x000000045b007988 */ /* 0x0005e20008000804 */
        /* <DEDUP_REMOVED lines=15> */
[----:B------:R2:W-:Y:S01]  /*8bb0*/  STS [R91+UR4+0x200], R8 ;  /* 0x000200085b007988 */ /* 0x0005e20008000804 */
        /* <DEDUP_REMOVED lines=58> */
[----:B------:R2:W-:Y:S04]  /*8f60*/  STS [R91+UR4+0xa00], R24 ;  /* 0x000a00185b007988 */ /* 0x0005e80008000804 */
[----:B------:R2:W-:Y:S04]  /*8f70*/  STS [R104+0xa00], R25 ;  /* 0x000a001968007388 */ /* 0x0005e80000000800 */
[----:B------:R2:W-:Y:S04]  /*8f80*/  STS [R3+0xa00], R26 ;  /* 0x000a001a03007388 */ /* 0x0005e80000000800 */
        /* <DEDUP_REMOVED lines=16> */
[----:B-1----:R-:W-:Y:S05]  /*9090*/  @P0 BRA `(.L_x_108) ;  /* 0x0000000000600947 */ /* 0x002fea0003800000 */
[----:B------:R-:W-:Y:S02]  /*90a0*/  UIADD3 UR6, UP0, UPT, UR58, 0x880, URZ ;  /* 0x000008803a067890 */ /* 0x000fe4000ff1e0ff */
[----:B------:R-:W-:Y:S02]  /*90b0*/  UIADD3 UR5, UPT, UPT, UR47, UR4, URZ ;  /* 0x000000042f057290 */ /* 0x000fe4000fffe0ff */
[----:B------:R-:W-:Y:S02]  /*90c0*/  UIADD3 UR10, UPT, UPT, UR54, UR40, URZ ;  /* 0x00000028360a7290 */ /* 0x000fe4000fffe0ff */
[----:B------:R-:W-:Y:S02]  /*90d0*/  UIADD3 UR8, UPT, UPT, UR5, 0x200, URZ ;  /* 0x0000020005087890 */ /* 0x000fe4000fffe0ff */
[----:B------:R-:W-:Y:S01]  /*90e0*/  UIADD3.X UR7, UPT, UPT, URZ, UR59, URZ, UP0, !UPT ;  /* 0x0000003bff077290 */ /* 0x000fe200087fe4ff */
[----:B------:R-:W-:Y:S01]  /*90f0*/  UMOV UR9, UR49 ;  /* 0x0000003100097c82 */ /* 0x000fe20008000000 */
[----:B------:R-:W-:Y:S01]  /*9100*/  UMOV UR11, UR36 ;  /* 0x00000024000b7c82 */ /* 0x000fe20008000000 */
[----:B------:R-:W-:Y:S02]  /*9110*/  UIADD3 UR21, UPT, UPT, UR49, 0x20, URZ ;  /* 0x0000002031157890 */ /* 0x000fe4000fffe0ff */
[----:B------:R-:W-:Y:S01]  /*9120*/  UIADD3 UR20, UPT, UPT, UR5, 0x1200, URZ ;  /* 0x0000120005147890 */ /* 0x000fe2000fffe0ff */
[----:B------:R-:W-:Y:S03]  /*9130*/  UMOV UR23, UR36 ;  /* 0x0000002400177c82 */ /* 0x000fe60008000000 */
[----:B------:R1:W-:Y:S01]  /*9140*/  UTMASTG.3D [UR8], [UR6] ;  /* 0x00000008060073b5 */ /* 0x0003e20008010000 */
[----:B------:R-:W-:Y:S01]  /*9150*/  UMOV UR22, UR10 ;  /* 0x0000000a00167c82 */ /* 0x000fe20008000000 */
[----:B------:R-:W-:Y:S02]  /*9160*/  UIADD3 UR17, UPT, UPT, UR49, 0x40, URZ ;  /* 0x0000004031117890 */ /* 0x000fe4000fffe0ff */
[----:B------:R-:W-:Y:S01]  /*9170*/  UIADD3 UR16, UPT, UPT, UR5, 0x2200, URZ ;  /* 0x0000220005107890 */ /* 0x000fe2000fffe0ff */
[----:B------:R-:W-:Y:S01]  /*9180*/  UMOV UR19, UR36 ;  /* 0x0000002400137c82 */ /* 0x000fe20008000000 */
[----:B------:R-:W-:Y:S01]  /*9190*/  UMOV UR18, UR10 ;  /* 0x0000000a00127c82 */ /* 0x000fe20008000000 */
[----:B------:R1:W-:Y:S01]  /*91a0*/  UTMASTG.3D [UR20], [UR6] ;  /* 0x00000014060073b5 */ /* 0x0003e20008010000 */
[----:B------:R-:W-:Y:S02]  /*91b0*/  UIADD3 UR13, UPT, UPT, UR49, 0x60, URZ ;  /* 0x00000060310d7890 */ /* 0x000fe4000fffe0ff */
[----:B------:R-:W-:Y:S01]  /*91c0*/  UIADD3 UR12, UPT, UPT, UR5, 0x3200, URZ ;  /* 0x00003200050c7890 */ /* 0x000fe2000fffe0ff */
[----:B------:R-:W-:Y:S01]  /*91d0*/  UMOV UR15, UR36 ;  /* 0x00000024000f7c82 */ /* 0x000fe20008000000 */
[----:B------:R-:W-:Y:S01]  /*91e0*/  UMOV UR14, UR10 ;  /* 0x0000000a000e7c82 */ /* 0x000fe20008000000 */
[----:B------:R1:W-:Y:S06]  /*91f0*/  UTMASTG.3D [UR16], [UR6] ;  /* 0x00000010060073b5 */ /* 0x0003ec0008010000 */
[----:B------:R1:W-:Y:S02]  /*9200*/  UTMASTG.3D [UR12], [UR6] ;  /* 0x0000000c060073b5 */ /* 0x0003e40008010000 */
[----:B-1----:R0:W-:Y:S02]  /*9210*/  UTMACMDFLUSH ;  /* 0x00000000000079b7 */ /* 0x0021e40000000000 */
.L_x_108:
[----:B------:R-:W-:Y:S05]  /*9220*/  BSYNC.RECONVERGENT B0 ;  /* 0x0000000000007941 */ /* 0x000fea0003800200 */
.L_x_107:
[----:B------:R-:W-:Y:S01]  /*9230*/  UIADD3 UR4, UPT, UPT, UR46, 0x1, URZ ;  /* 0x000000012e047890 */ /* 0x000fe2000fffe0ff */
[----:B------:R-:W-:Y:S01]  /*9240*/  ISETP.NE.AND P1, PT, R97, RZ, PT ;  /* 0x000000ff6100720c */ /* 0x000fe20003f25270 */
[----:B--2---:R-:W-:Y:S01]  /*9250*/  IMAD.U32 R0, RZ, RZ, UR53 ;  /* 0x00000035ff007e24 */ /* 0x004fe2000f8e00ff */
[----:B------:R-:W-:Y:S01]  /*9260*/  BSSY.RECONVERGENT B0, `(.L_x_109) ;  /* 0x0000008000007945 */ /* 0x000fe20003800200 */
[----:B------:R-:W-:Y:S04]  /*9270*/  UISETP.NE.AND UP0, UPT, UR4, 0x3, UPT ;  /* 0x000000030400788c */ /* 0x000fe8000bf05270 */
[----:B------:R-:W-:Y:S02]  /*9280*/  USEL UR46, UR4, URZ, UP0 ;  /* 0x000000ff042e7287 */ /* 0x000fe40008000000 */
[----:B------:R-:W-:Y:S04]  /*9290*/  UISETP.EQ.XOR UP0, UPT, UR48, 0x3, !UP0 ;  /* 0x000000033000788c */ /* 0x000fe8000c702a70 */
[----:B------:R-:W-:Y:S01]  /*92a0*/  UP2UR UR50, UPR, URZ, 0x1 ;  /* 0x00000001ff327883 */ /* 0x000fe20008000000 */
[----:B------:R-:W-:Y:S01]  /*92b0*/  @P1 LEA R0, R0, UR47, 0x3 ;  /* 0x0000002f00001c11 */ /* 0x000fe2000f8e18ff */
[----:B------:R-:W-:Y:S10]  /*92c0*/  @P0 BRA `(.L_x_110) ;  /* 0x0000000000040947 */ /* 0x000ff40003800000 */
[----:B------:R-:W-:Y:S04]  /*92d0*/  DEPBAR.LE SB0, 0x1 ;  /* 0x000080400000791a */ /* 0x000fe80000000000 */
.L_x_110:
[----:B------:R-:W-:Y:S05]  /*92e0*/  BSYNC.RECONVERGENT B0 ;  /* 0x0000000000007941 */ /* 0x000fea0003800200 */
.L_x_109:
[----:B------:R-:W-:Y:S01]  /*92f0*/  BAR.SYNC.DEFER_BLOCKING 0x1, 0x80 ;  /* 0x0042000000007b1d */ /* 0x000fe20000010000 */
[----:B------:R-:W-:Y:S01]  /*9300*/  @P1 VIADD R4, R0, 0x58 ;  /* 0x0000005800041836 */ /* 0x000fe20000000000 */
[----:B------:R-:W-:Y:S01]  /*9310*/  @P1 SHF.L.U32 R0, R102, 0x1f, RZ ;  /* 0x0000001f66001819 */ /* 0x000fe200000006ff */
[----:B------:R-:W-:Y:S02]  /*9320*/  UIADD3 UR5, UPT, UPT, UR53, 0x1, URZ ;  /* 0x0000000135057890 */ /* 0x000fe4000fffe0ff */
[----:B------:R-:W-:Y:S01]  /*9330*/  UISETP.NE.AND UP0, UPT, UR37, URZ, UPT ;  /* 0x000000ff2500728c */ /* 0x000fe2000bf05270 */
[----:B------:R-:W-:Y:S01]  /*9340*/  @P1 PRMT R39, R39, 0x654, R4 ;  /* 0x0000065427271816 */ /* 0x000fe20000000004 */
[----:B------:R-:W-:Y:S04]  /*9350*/  UISETP.NE.AND UP1, UPT, UR5, 0x3, UPT ;  /* 0x000000030500788c */ /* 0x000fe8000bf25270 */
[----:B------:R-:W-:Y:S01]  /*9360*/  USEL UR48, UR5, URZ, UP1 ;  /* 0x000000ff05307287 */ /* 0x000fe20008800000 */
[----:B------:R1:W-:Y:S01]  /*9370*/  @P1 SYNCS.ARRIVE.TRANS64.RED.A1T0 RZ, [R39+URZ], RZ ;  /* 0x000000ff27ff19a7 */ /* 0x0003e200081004ff */
[----:B------:R-:W-:Y:S01]  /*9380*/  UMOV UR4, 0x400 ;  /* 0x0000040000047882 */ /* 0x000fe20000000000 */
[----:B------:R-:W-:Y:S01]  /*9390*/  BSSY B1, `(.L_x_111) ;  /* 0x000003b000017945 */ /* 0x000fe20003800000 */
[----:B------:R-:W-:Y:S03]  /*93a0*/  ULEA UR47, UR51, UR4, 0x18 ;  /* 0x00000004332f7291 */ /* 0x000fe6000f8ec0ff */
[----:B------:R-:W-:Y:S02]  /*93b0*/  UMOV UR4, 0xa0 ;  /* 0x000000a000047882 */ /* 0x000fe40000000000 */
[----:B------:R-:W-:Y:S01]  /*93c0*/  USEL UR40, UR4, 0x40, !UP0 ;  /* 0x0000004004287887 */ /* 0x000fe2000c000000 */
[----:B------:R-:W-:Y:S04]  /*93d0*/  LEA R5, R100, UR47, 0x3 ;  /* 0x0000002f64057c11 */ /* 0x000fe8000f8e18ff */
[----:B------:R-:W2:Y:S02]  /*93e0*/  @P1 SYNCS.PHASECHK.TRANS64.TRYWAIT P0, [R5+URZ+0x40], R0 ;  /* 0x00004000050015a7 */ /* 0x000ea400080011ff */
[----:B--2---:R-:W-:Y:S01]  /*93f0*/  @P1 SEL R101, RZ, 0x1, !P0 ;  /* 0x00000001ff651807 */ /* 0x004fe20004000000 */
[----:B-1----:R-:W-:Y:S06]  /*9400*/  @!P1 BRA `(.L_x_112) ;  /* 0x0000000000cc9947 */ /* 0x002fec0003800000 */
[----:B------:R-:W-:Y:S01]  /*9410*/  ISETP.NE.AND P1, PT, R103, RZ, PT ;  /* 0x000000ff6700720c */ /* 0x000fe20003f25270 */
[----:B------:R-:W-:Y:S01]  /*9420*/  BSSY B0, `(.L_x_113) ;  /* 0x0000008000007945 */ /* 0x000fe20003800000 */
[----:B------:R-:W-:Y:S11]  /*9430*/  ISETP.NE.AND P0, PT, R101, RZ, PT ;  /* 0x000000ff6500720c */ /* 0x000ff60003f05270 */
[----:B------:R-:W-:Y:S04]  /*9440*/  @P1 IMAD R3, R100, 0x4000, R91 ;  /* 0x0000400064031824 */ /* 0x000fe800078e025b */
[----:B------:R-:W-:Y:S01]  /*9450*/  @P1 IMAD.IADD R0, R98, 0x1, R3 ;  /* 0x0000000162001824 */ /* 0x000fe200078e0203 */
[----:B------:R-:W-:Y:S06]  /*9460*/  @P0 BRA `(.L_x_114) ;  /* 0x00000000000c0947 */ /* 0x000fec0003800000 */
[----:B------:R-:W-:Y:S04]  /*9470*/  SHF.L.U32 R4, R102, 0x1f, RZ ;  /* 0x0000001f66047819 */ /* 0x000fe800000006ff */
[----:B------:R-:W1:Y:S02]  /*9480*/  SYNCS.PHASECHK.TRANS64.TRYWAIT P0, [R5+URZ+0x40], R4 ;  /* 0x00004004050075a7 */ /* 0x000e6400080011ff */
[----:B-1----:R-:W-:Y:S05]  /*9490*/  @!P0 BRA `(.L_x_115) ;  /* 0x0000006400f08947 */ /* 0x002fea0003800000 */
.L_x_114:
[----:B------:R-:W-:Y:S05]  /*94a0*/  BSYNC B0 ;  /* 0x0000000000007941 */ /* 0x000fea0003800000 */
.L_x_113:
[----:B------:R-:W-:Y:S01]  /*94b0*/  ISETP.NE.AND P0, PT, R103, RZ, PT ;  /* 0x000000ff6700720c */ /* 0x000fe20003f05270 */
[----:B------:R-:W-:Y:S11]  /*94c0*/  VIADD R100, R100, 0x1 ;  /* 0x0000000164647836 */ /* 0x000ff60000000000 */
[----:B------:R-:W-:Y:S01]  /*94d0*/  @!UPT UIADD3 URZ, UPT, UPT, URZ, URZ, URZ ;  /* 0x000000fffffff290 */ /* 0x000fe2000fffe0ff */
[----:B------:R-:W2:Y:S01]  /*94e0*/  @P0 LDS R42, [R0] ;  /* 0x00000000002a0984 */ /* 0x000ea20000000800 */
[----:B-1----:R-:W-:Y:S03]  /*94f0*/  @P0 IMAD.IADD R5, R99, 0x1, R3 ;  /* 0x0000000163050824 */ /* 0x002fe600078e0203 */
[----:B------:R-:W1:Y:S01]  /*9500*/  @P0 LDS R46, [R0+0x200] ;  /* 0x00020000002e0984 */ /* 0x000e620000000800 */
[----:B------:R-:W-:Y:S03]  /*9510*/  @P0 IMAD.IADD R4, R98, 0x1, R5 ;  /* 0x0000000162040824 */ /* 0x000fe600078e0205 */
[----:B------:R-:W1:Y:S04]  /*9520*/  @P0 LDS R50, [R0+0x400] ;  /* 0x0004000000320984 */ /* 0x000e680000000800 */
[----:B------:R-:W1:Y:S04]  /*9530*/  @P0 LDS R54, [R0+0x600] ;  /* 0x0006000000360984 */ /* 0x000e680000000800 */
[----:B------:R-:W1:Y:S04]  /*9540*/  @P0 LDS R58, [R0+0x800] ;  /* 0x00080000003a0984 */ /* 0x000e680000000800 */
[----:B------:R-:W1:Y:S04]  /*9550*/  @P0 LDS R62, [R0+0xa00] ;  /* 0x000a0000003e0984 */ /* 0x000e680000000800 */
[----:B------:R-:W1:Y:S04]  /*9560*/  @P0 LDS R66, [R0+0xc00] ;  /* 0x000c000000420984 */ /* 0x000e680000000800 */
[----:B------:R-:W1:Y:S04]  /*9570*/  @P0 LDS R70, [R0+0xe00] ;  /* 0x000e000000460984 */ /* 0x000e680000000800 */
[----:B------:R-:W1:Y:S04]  /*9580*/  @P0 LDS R40, [R3] ;  /* 0x0000000003280984 */ /* 0x000e680000000800 */
[----:B------:R-:W1:Y:S04]  /*9590*/  @P0 LDS R45, [R3+0x200] ;  /* 0x00020000032d0984 */ /* 0x000e680000000800 */
[----:B------:R-:W1:Y:S04]  /*95a0*/  @P0 LDS R49, [R3+0x400] ;  /* 0x0004000003310984 */ /* 0x000e680000000800 */
        /* <DEDUP_REMOVED lines=24> */
[----:B--2---:R-:W-:Y:S02]  /*9730*/  LOP3.LUT R102, R102, R3, RZ, 0x3c, !PT ;  /* 0x0000000366667212 */ /* 0x004fe400078e3cff */
.L_x_112:
[----:B------:R-:W-:Y:S05]  /*9740*/  BSYNC B1 ;  /* 0x0000000000017941 */ /* 0x000fea0003800000 */
.L_x_111:
[----:B------:R-:W-:Y:S05]  /*9750*/  VIADD R38, R37, UR40 ;  /* 0x0000002825267c36 */ /* 0x000fea0008000000 */
[----:B------:R-:W-:Y:S04]  /*9760*/  SHF.R.U32.HI R3, RZ, 0x15, R38 ;  /* 0x00000015ff037819 */ /* 0x000fe80000011626 */
        /* <DEDUP_REMOVED lines=8> */
[----:B------:R-:W2:Y:S01]  /*97f0*/  LDCU.64 UR6, c[0x4][0x78] ;  /* 0x01000f00ff0677ac */ /* 0x000ea20008000a00 */
[----:B------:R-:W3:Y:S01]  /*9800*/  LDC.64 R14, c[0x4][R15] ;  /* 0x010000000f0e7b82 */ /* 0x000ee20000000a00 */
[----:B------:R-:W5:Y:S01]  /*9810*/  LDCU.64 UR4, c[0x4][0x10] ;  /* 0x01000200ff0477ac */ /* 0x000f620008000a00 */
[----:B-1----:R-:W-:Y:S01]  /*9820*/  MOV R5, UR9 ;  /* 0x0000000900057c02 */ /* 0x002fe20008000f00 */
[----:B------:R-:W-:Y:S01]  /*9830*/  IMAD.U32 R4, RZ, RZ, UR8 ;  /* 0x00000008ff047e24 */ /* 0x000fe2000f8e00ff */
[----:B--2---:R-:W-:Y:S01]  /*9840*/  MOV R7, UR7 ;  /* 0x0000000700077c02 */ /* 0x004fe20008000f00 */
[----:B------:R-:W-:Y:S01]  /*9850*/  IMAD.U32 R6, RZ, RZ, UR6 ;  /* 0x00000006ff067e24 */ /* 0x000fe2000f8e00ff */
[----:B-----5:R-:W-:Y:S01]  /*9860*/  MOV R11, UR5 ;  /* 0x00000005000b7c02 */ /* 0x020fe20008000f00 */
[----:B------:R-:W-:Y:S02]  /*9870*/  IMAD.U32 R10, RZ, RZ, UR4 ;  /* 0x00000004ff0a7e24 */ /* 0x000fe4000f8e00ff */
[----:B------:R-:W-:Y:S07]  /*9880*/  LEPC R20, `(.L_x_116) ;  /* 0x000000001014794e */ /* 0x000fee0000000000 */
[----:B---34-:R-:W-:Y:S05]  /*9890*/  CALL.ABS.NOINC R14 ;  /* 0x000000000e007343 */ /* 0x018fea0003c00000 */
.L_x_116:
[----:B------:R-:W-:Y:S01]  /*98a0*/  ISETP.NE.AND P0, PT, R93, RZ, PT ;  /* 0x000000ff5d00720c */ /* 0x000fe20003f05270 */
[----:B------:R-:W-:Y:S05]  /*98b0*/  WARPSYNC.ALL ;  /* 0x0000000000007948 */ /* 0x000fea0003800000 */
[----:B------:R-:W2:Y:S01]  /*98c0*/  S2R R39, SR_CgaCtaId ;  /* 0x0000000000277919 */ /* 0x000ea20000008800 */
[----:B------:R-:W-:Y:S01]  /*98d0*/  R2UR UR4, R38 ;  /* 0x00000000260472ca */ /* 0x000fe200000e0000 */
[----:B------:R-:W2:Y:S01]  /*98e0*/  S2UR UR51, SR_CgaCtaId ;  /* 0x00000000003379c3 */ /* 0x000ea20000008800 */
[----:B------:R-:W-:Y:S11]  /*98f0*/  BSSY.RECONVERGENT B0, `(.L_x_117) ;  /* 0x0000087000007945 */ /* 0x000ff60003800200 */
[----:B-1----:R-:W1:Y:S01]  /*9900*/  LDTM.x32 R4, tmem[UR4] ;  /* 0x00000004000479ee */ /* 0x002e6200082c0000 */
[----:B------:R-:W-:Y:S06]  /*9910*/  USHF.L.U32 UR4, UR46, 0xe, URZ ;  /* 0x0000000e2e047899 */ /* 0x000fec00080006ff */
[----:B------:R-:W-:Y:S04]  /*9920*/  IADD3 R0, PT, PT, R91, UR4, RZ ;  /* 0x000000045b007c10 */ /* 0x000fe8000fffe0ff */
[CC--:B------:R-:W-:Y:S02]  /*9930*/  IADD3 R104, PT, PT, R98.reuse, R0.reuse, RZ ;  /* 0x0000000062687210 */ /* 0x0c0fe40007ffe0ff */
[----:B------:R-:W-:Y:S04]  /*9940*/  IADD3 R3, PT, PT, R99, R0, RZ ;  /* 0x0000000063037210 */ /* 0x000fe80007ffe0ff */
[----:B------:R-:W-:Y:S01]  /*9950*/  IADD3 R0, PT, PT, R98, R3, RZ ;  /* 0x0000000362007210 */ /* 0x000fe20007ffe0ff */
[C---:B-1----:R-:W-:Y:S01]  /*9960*/  FMUL R4, R36.reuse, R4 ;  /* 0x0000000424047220 */ /* 0x042fe20000400000 */
        /* <DEDUP_REMOVED lines=102> */
[----:B--2---:R-:W-:Y:S05]  /*9fd0*/  @P0 BRA `(.L_x_118) ;  /* 0x0000000000600947 */ /* 0x004fea0003800000 */
        /* <DEDUP_REMOVED lines=23> */
[----:B--2---:R0:W-:Y:S02]  /*a150*/  UTMACMDFLUSH ;  /* 0x00000000000079b7 */ /* 0x0041e40000000000 */
.L_x_118:
[----:B------:R-:W-:Y:S05]  /*a160*/  BSYNC.RECONVERGENT B0 ;  /* 0x0000000000007941 */ /* 0x000fea0003800200 */
.L_x_117:
[----:B------:R-:W-:Y:S01]  /*a170*/  UISETP.NE.AND UP1, UPT, UR50, URZ, UPT ;  /* 0x000000ff3200728c */ /* 0x000fe2000bf25270 */
[----:B------:R-:W-:Y:S01]  /*a180*/  ISETP.NE.AND P1, PT, R97, RZ, PT ;  /* 0x000000ff6100720c */ /* 0x000fe20003f25270 */
[----:B------:R-:W-:Y:S01]  /*a190*/  UIADD3 UR4, UPT, UPT, UR46, 0x1, URZ ;  /* 0x000000012e047890 */ /* 0x000fe2000fffe0ff */
[----:B-1----:R-:W-:Y:S01]  /*a1a0*/  IMAD.U32 R0, RZ, RZ, UR48 ;  /* 0x00000030ff007e24 */ /* 0x002fe2000f8e00ff */
[----:B------:R-:W-:Y:S02]  /*a1b0*/  BSSY.RECONVERGENT B0, `(.L_x_119) ;  /* 0x0000008000007945 */ /* 0x000fe40003800200 */
[----:B------:R-:W-:Y:S02]  /*a1c0*/  UISETP.NE.AND UP0, UPT, UR4, 0x3, UPT ;  /* 0x000000030400788c */ /* 0x000fe4000bf05270 */
[----:B------:R-:W-:Y:S02]  /*a1d0*/  UISETP.EQ.XOR UP1, UPT, UR4, 0x3, UP1 ;  /* 0x000000030400788c */ /* 0x000fe40008f22a70 */
[----:B------:R-:W-:Y:S02]  /*a1e0*/  USEL UR46, UR4, URZ, UP0 ;  /* 0x000000ff042e7287 */ /* 0x000fe40008000000 */
[----:B------:R-:W-:Y:S02]  /*a1f0*/  UP2UR UR50, UPR, URZ, 0x2 ;  /* 0x00000002ff327883 */ /* 0x000fe40008000000 */
[----:B------:R-:W-:Y:S01]  /*a200*/  @P1 LEA R0, R0, UR47, 0x3 ;  /* 0x0000002f00001c11 */ /* 0x000fe2000f8e18ff */
[----:B------:R-:W-:Y:S05]  /*a210*/  @P0 BRA `(.L_x_120) ;  /* 0x0000000000040947 */ /* 0x000fea0003800000 */
[----:B------:R-:W-:Y:S04]  /*a220*/  DEPBAR.LE SB0, 0x1 ;  /* 0x000080400000791a */ /* 0x000fe80000000000 */
.L_x_120:
[----:B------:R-:W-:Y:S05]  /*a230*/  BSYNC.RECONVERGENT B0 ;  /* 0x0000000000007941 */ /* 0x000fea0003800200 */
.L_x_119:
        /* <DEDUP_REMOVED lines=27> */
.L_x_124:
[----:B------:R-:W-:Y:S05]  /*a3f0*/  BSYNC B0 ;  /* 0x0000000000007941 */ /* 0x000fea0003800000 */
.L_x_123:
        /* <DEDUP_REMOVED lines=41> */
.L_x_122:
[----:B------:R-:W-:Y:S05]  /*a690*/  BSYNC B1 ;  /* 0x0000000000017941 */ /* 0x000fea0003800000 */
.L_x_121:
        /* <DEDUP_REMOVED lines=21> */
.L_x_126:
        /* <DEDUP_REMOVED lines=140> */
.L_x_128:
[----:B------:R-:W-:Y:S05]  /*b0b0*/  BSYNC.RECONVERGENT B0 ;  /* 0x0000000000007941 */ /* 0x000fea0003800200 */
.L_x_127:
        /* <DEDUP_REMOVED lines=12> */
.L_x_130:
[----:B------:R-:W-:Y:S05]  /*b180*/  BSYNC.RECONVERGENT B0 ;  /* 0x0000000000007941 */ /* 0x000fea0003800200 */
.L_x_129:
        /* <DEDUP_REMOVED lines=27> */
.L_x_134:
[----:B------:R-:W-:Y:S05]  /*b340*/  BSYNC B0 ;  /* 0x0000000000007941 */ /* 0x000fea0003800000 */
.L_x_133:
        /* <DEDUP_REMOVED lines=41> */
.L_x_132:
[----:B------:R-:W-:Y:S05]  /*b5e0*/  BSYNC B1 ;  /* 0x0000000000017941 */ /* 0x000fea0003800000 */
.L_x_131:
        /* <DEDUP_REMOVED lines=21> */
.L_x_136:
        /* <DEDUP_REMOVED lines=140> */
.L_x_138:
[----:B------:R-:W-:Y:S05]  /*c000*/  BSYNC.RECONVERGENT B0 ;  /* 0x0000000000007941 */ /* 0x000fea0003800200 */
.L_x_137:
        /* <DEDUP_REMOVED lines=12> */
.L_x_140:
[----:B------:R-:W-:Y:S05]  /*c0d0*/  BSYNC.RECONVERGENT B0 ;  /* 0x0000000000007941 */ /* 0x000fea0003800200 */
.L_x_139:
        /* <DEDUP_REMOVED lines=27> */
.L_x_144:
[----:B------:R-:W-:Y:S05]  /*c290*/  BSYNC B0 ;  /* 0x0000000000007941 */ /* 0x000fea0003800000 */
.L_x_143:
        /* <DEDUP_REMOVED lines=41> */
.L_x_142:
[----:B------:R-:W-:Y:S05]  /*c530*/  BSYNC B1 ;  /* 0x0000000000017941 */ /* 0x000fea0003800000 */
.L_x_141:
        /* <DEDUP_REMOVED lines=21> */
.L_x_146:
        /* <DEDUP_REMOVED lines=140> */
.L_x_148:
[----:B------:R-:W-:Y:S05]  /*cf50*/  BSYNC.RECONVERGENT B0 ;  /* 0x0000000000007941 */ /* 0x000fea0003800200 */
.L_x_147:
        /* <DEDUP_REMOVED lines=12> */
.L_x_150:
[----:B------:R-:W-:Y:S05]  /*d020*/  BSYNC.RECONVERGENT B0 ;  /* 0x0000000000007941 */ /* 0x000fea0003800200 */
.L_x_149:
        /* <DEDUP_REMOVED lines=27> */
.L_x_154:
[----:B------:R-:W-:Y:S05]  /*d1e0*/  BSYNC B0 ;  /* 0x0000000000007941 */ /* 0x000fea0003800000 */
.L_x_153:
        /* <DEDUP_REMOVED lines=41> */
.L_x_152:
[----:B------:R-:W-:Y:S05]  /*d480*/  BSYNC B1 ;  /* 0x0000000000017941 */ /* 0x000fea0003800000 */
.L_x_151:
        /* <DEDUP_REMOVED lines=21> */
.L_x_156:
        /* <DEDUP_REMOVED lines=140> */
.L_x_158:
[----:B------:R-:W-:Y:S05]  /*dea0*/  BSYNC.RECONVERGENT B0 ;  /* 0x0000000000007941 */ /* 0x000fea0003800200 */
.L_x_157:
        /* <DEDUP_REMOVED lines=12> */
.L_x_160:
[----:B------:R-:W-:Y:S05]  /*df70*/  BSYNC.RECONVERGENT B0 ;  /* 0x0000000000007941 */ /* 0x000fea0003800200 */
.L_x_159:
[----:B------:R-:W-:Y:S01]  /*df80*/  BAR.SYNC.DEFER_BLOCKING 0x1, 0x80 ;  /* 0x0042000000007b1d */ /* 0x000fe20000010000 */
[----:B------:R-:W-:Y:S01]  /*df90*/  @P1 VIADD R4, R0, 0x58 ;  /* 0x0000005800041836 */ /* 0x000fe20000000000 */
[----:B------:R-:W-:Y:S01]  /*dfa0*/  @P1 SHF.L.U32 R0, R102, 0x1f, RZ ;  /* 0x0000001f66001819 */ /* 0x000fe200000006ff */
[----:B------:R-:W-:Y:S03]  /*dfb0*/  UISETP.NE.AND UP0, UPT, UR37, URZ, UPT ;  /* 0x000000ff2500728c */ /* 0x000fe6000bf05270 */
[----:B------:R-:W-:Y:S01]  /*dfc0*/  @P1 PRMT R39, R39, 0x654, R4 ;  /* 0x0000065427271816 */ /* 0x000fe20000000004 */
[----:B------:R-:W-:Y:S03]  /*dfd0*/  USEL UR40, URZ, 0xe0, !UP0 ;  /* 0x000000e0ff287887 */ /* 0x000fe6000c000000 */
[----:B------:R1:W-:Y:S01]  /*dfe0*/  @P1 SYNCS.ARRIVE.TRANS64.RED.A1T0 RZ, [R39+URZ], RZ ;  /* 0x000000ff27ff19a7 */ /* 0x0003e200081004ff */
[----:B------:R-:W-:Y:S01]  /*dff0*/  UMOV UR4, 0x400 ;  /* 0x0000040000047882 */ /* 0x000fe20000000000 */
[----:B------:R-:W-:Y:S01]  /*e000*/  BSSY B1, `(.L_x_161) ;  /* 0x0000037000017945 */ /* 0x000fe20003800000 */
[----:B------:R-:W-:Y:S02]  /*e010*/  ULEA UR47, UR51, UR4, 0x18 ;  /* 0x00000004332f7291 */ /* 0x000fe4000f8ec0ff */
[----:B------:R-:W-:Y:S04]  /*e020*/  UIADD3 UR4, UPT, UPT, UR48, 0x1, URZ ;  /* 0x0000000130047890 */ /* 0x000fe8000fffe0ff */
[----:B------:R-:W-:Y:S01]  /*e030*/  LEA R3, R100, UR47, 0x3 ;  /* 0x0000002f64037c11 */ /* 0x000fe2000f8e18ff */
[----:B------:R-:W-:Y:S03]  /*e040*/  UISETP.NE.AND UP1, UPT, UR4, 0x3, UPT ;  /* 0x000000030400788c */ /* 0x000fe6000bf25270 */
[----:B------:R-:W2:Y:S01]  /*e050*/  @P1 SYNCS.PHASECHK.TRANS64.TRYWAIT P0, [R3+URZ+0x40], R0 ;  /* 0x00004000030015a7 */ /* 0x000ea200080011ff */
[----:B------:R-:W-:Y:S01]  /*e060*/  USEL UR53, UR4, URZ, UP1 ;  /* 0x000000ff04357287 */ /* 0x000fe20008800000 */
[----:B--2---:R-:W-:Y:S01]  /*e070*/  @P1 SEL R101, RZ, 0x1, !P0 ;  /* 0x00000001ff651807 */ /* 0x004fe20004000000 */
[----:B-1----:R-:W-:Y:S10]  /*e080*/  @!P1 BRA `(.L_x_162) ;  /* 0x0000000000b89947 */ /* 0x002ff40003800000 */
        /* <DEDUP_REMOVED lines=9> */
.L_x_164:
[----:B------:R-:W-:Y:S05]  /*e120*/  BSYNC B0 ;  /* 0x0000000000007941 */ /* 0x000fea0003800000 */
.L_x_163:
[----:B------:R-:W-:Y:S11]  /*e130*/  ISETP.NE.AND P0, PT, R103, RZ, PT ;  /* 0x000000ff6700720c */ /* 0x000ff60003f05270 */
[----:B------:R-:W-:Y:S02]  /*e140*/  @!UPT UIADD3 URZ, UPT, UPT, URZ, URZ, URZ ;  /* 0x000000fffffff290 */ /* 0x000fe4000fffe0ff */
[----:B------:R2:W2:Y:S01]  /*e150*/  @P0 LDS R42, [R0] ;  /* 0x00000000002a0984 */ /* 0x0004a20000000800 */
[----:B-1----:R-:W-:Y:S03]  /*e160*/  @P0 IMAD.IADD R3, R99, 0x1, R100 ;  /* 0x0000000163030824 */ /* 0x002fe600078e0264 */
[----:B------:R1:W1:Y:S02]  /*e170*/  @P0 LDS R46, [R0+0x200] ;  /* 0x00020000002e0984 */ /* 0x0002640000000800 */
[----:B------:R-:W-:Y:S02]  /*e180*/  @P0 IADD3 R4, PT, PT, R98, R3, RZ ;  /* 0x0000000362040210 */ /* 0x000fe40007ffe0ff */
        /* <DEDUP_REMOVED lines=29> */
[----:B--2---:R1:W1:Y:S02]  /*e360*/  @P0 LDS R72, [R4+0xe00] ;  /* 0x000e000004480984 */ /* 0x0042640000000800 */
.L_x_162:
[----:B------:R-:W-:Y:S05]  /*e370*/  BSYNC B1 ;  /* 0x0000000000017941 */ /* 0x000fea0003800000 */
.L_x_161:
        /* <DEDUP_REMOVED lines=21> */
.L_x_166:
[----:B------:R-:W-:Y:S01]  /*e4d0*/  ISETP.NE.AND P0, PT, R93, RZ, PT ;  /* 0x000000ff5d00720c */ /* 0x000fe20003f05270 */
[----:B------:R-:W-:Y:S05]  /*e4e0*/  WARPSYNC.ALL ;  /* 0x0000000000007948 */ /* 0x000fea0003800000 */
[----:B------:R-:W-:Y:S01]  /*e4f0*/  R2UR UR4, R37 ;  /* 0x00000000250472ca */ /* 0x000fe200000e0000 */
[----:B------:R-:W-:Y:S11]  /*e500*/  BSSY.RECONVERGENT B0, `(.L_x_167) ;  /* 0x0000088000007945 */ /* 0x000ff60003800200 */
[----:B------:R-:W-:Y:S01]  /*e510*/  @!UPT UIADD3 URZ, UPT, UPT, URZ, URZ, URZ ;  /* 0x000000fffffff290 */ /* 0x000fe2000fffe0ff */
[----:B------:R-:W1:Y:S01]  /*e520*/  LDTM.x32 R4, tmem[UR4] ;  /* 0x00000004000479ee */ /* 0x000e6200082c0000 */
[----:B------:R-:W-:Y:S06]  /*e530*/  USHF.L.U32 UR4, UR46, 0xe, URZ ;  /* 0x0000000e2e047899 */ /* 0x000fec00080006ff */
[----:B------:R-:W-:Y:S04]  /*e540*/  IADD3 R0, PT, PT, R91, UR4, RZ ;  /* 0x000000045b007c10 */ /* 0x000fe8000fffe0ff */
[-C--:B------:R-:W-:Y:S02]  /*e550*/  IADD3 R99, PT, PT, R99, R0.reuse, RZ ;  /* 0x0000000063637210 */ /* 0x080fe40007ffe0ff */
[C---:B------:R-:W-:Y:S02]  /*e560*/  IADD3 R0, PT, PT, R98.reuse, R0, RZ ;  /* 0x0000000062007210 */ /* 0x040fe40007ffe0ff */
        /* <DEDUP_REMOVED lines=102> */
[----:B--2---:R-:W2:Y:S02]  /*ebd0*/  FENCE.VIEW.ASYNC.S ;  /* 0x00000000000073c6 */ /* 0x004ea40000000000 */
[----:B--2---:R-:W-:Y:S06]  /*ebe0*/  BAR.SYNC.DEFER_BLOCKING 0x1, 0x80 ;  /* 0x0042000000007b1d */ /* 0x004fec0000010000 */
[----:B------:R-:W-:Y:S05]  /*ebf0*/  @P0 BRA `(.L_x_168) ;  /* 0x0000000000600947 */ /* 0x000fea0003800000 */
        /* <DEDUP_REMOVED lines=24> */
.L_x_168:
[----:B------:R-:W-:Y:S05]  /*ed80*/  BSYNC.RECONVERGENT B0 ;  /* 0x0000000000007941 */ /* 0x000fea0003800200 */
.L_x_167:
[----:B------:R-:W-:Y:S01]  /*ed90*/  UISETP.NE.AND UP0, UPT, UR50, URZ, UPT ;  /* 0x000000ff3200728c */ /* 0x000fe2000bf05270 */
[----:B------:R-:W-:Y:S01]  /*eda0*/  BSSY.RECONVERGENT B0, `(.L_x_169) ;  /* 0x0000009000007945 */ /* 0x000fe20003800200 */
[----:B------:R-:W-:Y:S04]  /*edb0*/  UIADD3 UR4, UPT, UPT, UR46, 0x1, URZ ;  /* 0x000000012e047890 */ /* 0x000fe8000fffe0ff */
[----:B------:R-:W-:Y:S02]  /*edc0*/  UISETP.EQ.XOR UP1, UPT, UR4, 0x3, UP0 ;  /* 0x000000030400788c */ /* 0x000fe40008722a70 */
[----:B------:R-:W-:Y:S02]  /*edd0*/  UISETP.NE.AND UP0, UPT, UR4, 0x3, UPT ;  /* 0x000000030400788c */ /* 0x000fe4000bf05270 */
[----:B------:R-:W-:Y:S02]  /*ede0*/  USEL UR5, URZ, 0x1, !UP1 ;  /* 0x00000001ff057887 */ /* 0x000fe4000c800000 */
[----:B------:R-:W-:Y:S02]  /*edf0*/  USEL UR52, UR4, URZ, UP0 ;  /* 0x000000ff04347287 */ /* 0x000fe40008000000 */
[----:B------:R-:W-:Y:S01]  /*ee00*/  ULOP3.LUT UR56, UR56, UR5, URZ, 0x3c, !UPT ;  /* 0x0000000538387292 */ /* 0x000fe2000f8e3cff */
[----:B------:R-:W-:Y:S11]  /*ee10*/  @P0 BRA `(.L_x_170) ;  /* 0x0000000000040947 */ /* 0x000ff60003800000 */
[----:B------:R-:W-:Y:S04]  /*ee20*/  DEPBAR.LE SB0, 0x1 ;  /* 0x000080400000791a */ /* 0x000fe80000000000 */
.L_x_170:
[----:B------:R-:W-:Y:S05]  /*ee30*/  BSYNC.RECONVERGENT B0 ;  /* 0x0000000000007941 */ /* 0x000fea0003800200 */
.L_x_169:
[----:B------:R-:W-:Y:S01]  /*ee40*/  BAR.SYNC.DEFER_BLOCKING 0x1, 0x80 ;  /* 0x0042000000007b1d */ /* 0x000fe20000010000 */
[----:B------:R-:W-:Y:S09]  /*ee50*/  UISETP.NE.AND UP0, UPT, UR55, -0x8, UPT ;  /* 0xfffffff83700788c */ /* 0x000ff2000bf05270 */
[----:B------:R-:W-:Y:S05]  /*ee60*/  BRA.U !UP0, `(.L_x_171) ;  /* 0x0000000108287547 */ /* 0x000fea000b800000 */
[----:B-1----:R-:W1:Y:S01]  /*ee70*/  S2R R0, SR_CgaCtaId ;  /* 0x0000000000007919 */ /* 0x002e620000008800 */
[----:B------:R-:W-:Y:S01]  /*ee80*/  ISETP.NE.AND P0, PT, R97, RZ, PT ;  /* 0x000000ff6100720c */ /* 0x000fe20003f05270 */
[----:B------:R-:W-:Y:S01]  /*ee90*/  IMAD.U32 R3, RZ, RZ, UR53 ;  /* 0x00000035ff037e24 */ /* 0x000fe2000f8e00ff */
[----:B------:R-:W-:Y:S04]  /*eea0*/  UIADD3 UR4, UPT, UPT, UR53, 0x1, URZ ;  /* 0x0000000135047890 */ /* 0x000fe8000fffe0ff */
[----:B------:R-:W-:Y:S04]  /*eeb0*/  UISETP.NE.AND UP0, UPT, UR4, 0x3, UPT ;  /* 0x000000030400788c */ /* 0x000fe8000bf05270 */
[----:B------:R-:W-:Y:S03]  /*eec0*/  USEL UR53, UR4, URZ, UP0 ;  /* 0x000000ff04357287 */ /* 0x000fe60008000000 */
[----:B------:R-:W-:Y:S05]  /*eed0*/  @P0 LEA R3, R3, UR47, 0x3 ;  /* 0x0000002f03030c11 */ /* 0x000fea000f8e18ff */
[----:B------:R-:W-:Y:S05]  /*eee0*/  @P0 VIADD R3, R3, 0x58 ;  /* 0x0000005803030836 */ /* 0x000fea0000000000 */
[----:B-1----:R-:W-:Y:S04]  /*eef0*/  @P0 PRMT R0, R0, 0x654, R3 ;  /* 0x0000065400000816 */ /* 0x002fe80000000003 */
[----:B------:R2:W-:Y:S03]  /*ef00*/  @P0 SYNCS.ARRIVE.TRANS64.RED.A1T0 RZ, [R0+URZ], RZ ;  /* 0x000000ff00ff09a7 */ /* 0x0005e600081004ff */
.L_x_171:
[----:B------:R-:W-:Y:S01]  /*ef10*/  R2UR UR4, R96 ;  /* 0x00000000600472ca */ /* 0x000fe200000e0000 */
[----:B------:R-:W-:Y:S01]  /*ef20*/  UIADD3 UR55, UPT, UPT, UR55, 0x8, URZ ;  /* 0x0000000837377890 */ /* 0x000fe2000fffe0ff */
[----:B------:R-:W-:Y:S01]  /*ef30*/  R2UR UR5, R73 ;  /* 0x00000000490572ca */ /* 0x000fe200000e0000 */
[----:B------:R-:W-:Y:S01]  /*ef40*/  ULOP3.LUT UR37, UR37, 0x1, URZ, 0x3c, !UPT ;  /* 0x0000000125257892 */ /* 0x000fe2000f8e3cff */
[----:B------:R-:W-:Y:S02]  /*ef50*/  R2UR UR36, R94 ;  /* 0x000000005e2472ca */ /* 0x000fe400000e0000 */
[C---:B------:R-:W-:Y:S04]  /*ef60*/  ISETP.NE.AND P0, PT, R88.reuse, 0x2, PT ;  /* 0x000000025800780c */ /* 0x040fe80003f05270 */
[----:B-12---:R-:W-:Y:S02]  /*ef70*/  SEL R0, RZ, 0x1, P0 ;  /* 0x00000001ff007807 */ /* 0x006fe40000000000 */
[----:B------:R-:W-:Y:S01]  /*ef80*/  SEL R88, R88, RZ, P0 ;  /* 0x000000ff58587207 */ /* 0x000fe20000000000 */
[----:B------:R-:W-:Y:S01]  /*ef90*/  UISETP.NE.AND UP0, UPT, UR4, URZ, UPT ;  /* 0x000000ff0400728c */ /* 0x000fe2000bf05270 */
[----:B------:R-:W-:Y:S01]  /*efa0*/  R2UR UR4, R78 ;  /* 0x000000004e0472ca */ /* 0x000fe200000e0000 */
[----:B------:R-:W-:Y:S01]  /*efb0*/  UIADD3 UR25, UPT, UPT, UR38, UR5, URZ ;  /* 0x0000000526197290 */ /* 0x000fe2000fffe0ff */
[----:B------:R-:W-:Y:S11]  /*efc0*/  LOP3.LUT R89, R89, R0, RZ, 0x3c, !PT ;  /* 0x0000000059597212 */ /* 0x000ff600078e3cff */
[----:B------:R-:W-:Y:S01]  /*efd0*/  UIADD3 UR11, UPT, UPT, UR39, UR4, URZ ;  /* 0x00000004270b7290 */ /* 0x000fe2000fffe0ff */
[----:B------:R-:W-:Y:S11]  /*efe0*/  BRA.U UP0, `(.L_x_172) ;  /* 0xffffff7500547547 */ /* 0x000ff6000b83ffff */
[----:B------:R-:W-:Y:S01]  /*eff0*/  R2UR UR4, R86 ;  /* 0x00000000560472ca */ /* 0x000fe200000e0000 */
[----:B------:R-:W-:-:S12]  /*f000*/  SYNCS.ARRIVE.TRANS64.A1T0 RZ, [UR47+0xd0], RZ ;  /* 0x0000d0ffffff79a7 */ /* 0x000fd8000810002f */
[----:B------:R-:W-:-:S09]  /*f010*/  UISETP.NE.AND UP0, UPT, UR4, URZ, UPT ;  /* 0x000000ff0400728c */ /* 0x000fd2000bf05270 */
[----:B------:R-:W-:Y:S05]  /*f020*/  BRA.U !UP0, `(.L_x_173) ;  /* 0x0000000108487547 */ /* 0x000fea000b800000 */
[----:B------:R-:W1:Y:S02]  /*f030*/  LDCU.64 UR4, c[0x0][0xa90] ;  /* 0x00015200ff0477ac */ /* 0x000e640008000a00 */
[----:B-1----:R-:W-:-:S04]  /*f040*/  UISETP.NE.U32.AND UP0, UPT, UR4, URZ, UPT ;  /* 0x000000ff0400728c */ /* 0x002fc8000bf05070 */
[----:B------:R-:W-:-:S09]  /*f050*/  UISETP.NE.AND.EX UP0, UPT, UR5, URZ, UPT, UP0 ;  /* 0x000000ff0500728c */ /* 0x000fd2000bf05300 */
[----:B------:R-:W-:Y:S05]  /*f060*/  BRA.U UP0, `(.L_x_174) ;  /* 0x00000001000c7547 */ /* 0x000fea000b800000 */
[----:B------:R-:W-:-:S13]  /*f070*/  FSETP.NEU.AND P0, PT, R41, RZ, PT ;  /* 0x000000ff2900720b */ /* 0x000fda0003f0d000 */
[----:B------:R-:W-:Y:S05]  /*f080*/  @!P0 EXIT ;  /* 0x000000000000894d */ /* 0x000fea0003800000 */
[----:B------:R-:W-:Y:S05]  /*f090*/  BRA `(.L_x_173) ;  /* 0x00000000002c7947 */ /* 0x000fea0003800000 */
.L_x_174:
[----:B------:R-:W-:Y:S01]  /*f0a0*/  ISETP.NE.AND P0, PT, R87, RZ, PT ;  /* 0x000000ff5700720c */ /* 0x000fe20003f05270 */
[----:B------:R-:W-:-:S12]  /*f0b0*/  BSSY.RECONVERGENT B0, `(.L_x_173) ;  /* 0x0000009000007945 */ /* 0x000fd80003800200 */
[----:B------:R-:W-:Y:S05]  /*f0c0*/  @P0 BRA `(.L_x_175) ;  /* 0x0000000000140947 */ /* 0x000fea0003800000 */
[----:B------:R-:W1:Y:S02]  /*f0d0*/  LDCU.64 UR4, c[0x0][0xa88] ;  /* 0x00015100ff0477ac */ /* 0x000e640008000a00 */
[----:B-1----:R-:W-:-:S04]  /*f0e0*/  ISETP.NE.U32.AND P0, PT, RZ, UR4, PT ;  /* 0x00000004ff007c0c */ /* 0x002fc8000bf05070 */
[----:B------:R-:W-:-:S13]  /*f0f0*/  ISETP.NE.AND.EX P0, PT, RZ, UR5, PT, P0 ;  /* 0x00000005ff007c0c */ /* 0x000fda000bf05300 */
[----:B------:R-:W-:Y:S05]  /*f100*/  @!P0 EXIT ;  /* 0x000000000000894d */ /* 0x000fea0003800000 */
[----:B------:R-:W-:Y:S05]  /*f110*/  BRA `(.L_x_176) ;  /* 0x0000000000087947 */ /* 0x000fea0003800000 */
.L_x_175:
[----:B------:R-:W-:-:S13]  /*f120*/  FSETP.NEU.AND P0, PT, R41, RZ, PT ;  /* 0x000000ff2900720b */ /* 0x000fda0003f0d000 */
[----:B------:R-:W-:Y:S05]  /*f130*/  @!P0 EXIT ;  /* 0x000000000000894d */ /* 0x000fea0003800000 */
.L_x_176:
[----:B------:R-:W-:Y:S05]  /*f140*/  BSYNC.RECONVERGENT B0 ;  /* 0x0000000000007941 */ /* 0x000fea0003800200 */
.L_x_173:
[----:B------:R-:W-:Y:S01]  /*f150*/  ULEA UR4, UR53, UR47, 0x3 ;  /* 0x0000002f35047291 */ /* 0x000fe2000f8e18ff */
[----:B------:R-:W-:-:S04]  /*f160*/  DEPBAR.LE SB0, 0x0 ;  /* 0x000080000000791a */ /* 0x000fc80000000000 */
[----:B------:R-:W-:-:S04]  /*f170*/  UIADD3 UR4, UPT, UPT, UR4, 0x58, URZ ;  /* 0x0000005804047890 */ /* 0x000fc8000fffe0ff */
[----:B------:R-:W-:-:S09]  /*f180*/  UPRMT UR4, UR51, 0x654, UR4 ;  /* 0x0000065433047896 */ /* 0x000fd20008000004 */
[----:B------:R-:W-:Y:S01]  /*f190*/  SYNCS.ARRIVE.TRANS64.RED.A1T0 RZ, [UR4], RZ ;  /* 0x000000ffffff79a7 */ /* 0x000fe20008100404 */
[----:B------:R-:W-:Y:S05]  /*f1a0*/  EXIT ;  /* 0x000000000000794d */ /* 0x000fea0003800000 */
.L_x_24:
[----:B------:R1:W1:Y:S02]  /*f1b0*/  SYNCS.PHASECHK.TRANS64.TRYWAIT P0, [R3+URZ+0xc0], R2 ;  /* 0x0000c002030075a7 */ /* 0x00026400080011ff */
[----:B-1----:R-:W-:Y:S05]  /*f1c0*/  @!P0 NANOSLEEP.SYNCS 0x989680 ;  /* 0x009896800000895d */ /* 0x002fea0003900000 */
[----:B------:R-:W1:Y:S02]  /*f1d0*/  @!P0 SYNCS.PHASECHK.TRANS64 P0, [R3+URZ+0xc0], R2 ;  /* 0x0000c002030085a7 */ /* 0x000e6400080010ff */
[----:B-1----:R-:W-:Y:S05]  /*f1e0*/  @!P0 BRA `(.L_x_24) ;  /* 0xfffffffc00f08947 */ /* 0x002fea000383ffff */
[----:B------:R-:W-:Y:S05]  /*f1f0*/  BRA `(.L_x_177) ;  /* 0xffffff2400a47947 */ /* 0x000fea000383ffff */
.L_x_27:
[----:B------:R-:W-:-:S07]  /*f200*/  MOV R0, UR33 ;  /* 0x0000002100007c02 */ /* 0x000fce0008000f00 */
.L_x_178:
[----:B-1----:R1:W2:Y:S02]  /*f210*/  SYNCS.PHASECHK.TRANS64.TRYWAIT P0, [R0+URZ+0x20], R3 ;  /* 0x00002003000075a7 */ /* 0x0022a400080011ff */
[----:B--2---:R-:W-:Y:S05]  /*f220*/  @!P0 NANOSLEEP.SYNCS 0x989680 ;  /* 0x009896800000895d */ /* 0x004fea0003900000 */
[----:B------:R-:W2:Y:S02]  /*f230*/  @!P0 SYNCS.PHASECHK.TRANS64 P0, [R0+URZ+0x20], R3 ;  /* 0x00002003000085a7 */ /* 0x000ea400080010ff */
[----:B--2---:R-:W-:Y:S05]  /*f240*/  @!P0 BRA `(.L_x_178) ;  /* 0xfffffffc00f08947 */ /* 0x004fea000383ffff */
[----:B------:R-:W-:Y:S05]  /*f250*/  BRA `(.L_x_26) ;  /* 0xffffff2400fc7947 */ /* 0x000fea000383ffff */
.L_x_30:
[----:B-1----:R1:W2:Y:S02]  /*f260*/  SYNCS.PHASECHK.TRANS64.TRYWAIT P0, [R3+URZ+0x80], R0 ;  /* 0x00008000030075a7 */ /* 0x0022a400080011ff */
[----:B--2---:R-:W-:Y:S05]  /*f270*/  @!P0 NANOSLEEP.SYNCS 0x989680 ;  /* 0x009896800000895d */ /* 0x004fea0003900000 */
[----:B------:R-:W2:Y:S02]  /*f280*/  @!P0 SYNCS.PHASECHK.TRANS64 P0, [R3+URZ+0x80], R0 ;  /* 0x00008000030085a7 */ /* 0x000ea400080010ff */
[----:B--2---:R-:W-:Y:S05]  /*f290*/  @!P0 BRA `(.L_x_30) ;  /* 0xfffffffc00f08947 */ /* 0x004fea000383ffff */
[----:B------:R-:W-:Y:S05]  /*f2a0*/  BRA `(.L_x_179) ;  /* 0xffffff2800ac7947 */ /* 0x000fea000383ffff */
.L_x_34:
[----:B-1----:R-:W-:-:S07]  /*f2b0*/  MOV R0, UR4 ;  /* 0x0000000400007c02 */ /* 0x002fce0008000f00 */
.L_x_180:
[----:B-1----:R1:W2:Y:S02]  /*f2c0*/  SYNCS.PHASECHK.TRANS64.TRYWAIT P0, [R0+URZ], R3 ;  /* 0x00000003000075a7 */ /* 0x0022a400080011ff */
[----:B--2---:R-:W-:Y:S05]  /*f2d0*/  @!P0 NANOSLEEP.SYNCS 0x989680 ;  /* 0x009896800000895d */ /* 0x004fea0003900000 */
[----:B------:R-:W2:Y:S02]  /*f2e0*/  @!P0 SYNCS.PHASECHK.TRANS64 P0, [R0+URZ], R3 ;  /* 0x00000003000085a7 */ /* 0x000ea400080010ff */
[----:B--2---:R-:W-:Y:S05]  /*f2f0*/  @!P0 BRA `(.L_x_180) ;  /* 0xfffffffc00f08947 */ /* 0x004fea000383ffff */
[----:B------:R-:W-:Y:S05]  /*f300*/  BRA `(.L_x_181) ;  /* 0xffffff3000487947 */ /* 0x000fea000383ffff */
.L_x_35:
[----:B------:R-:W-:-:S07]  /*f310*/  MOV R0, UR5 ;  /* 0x0000000500007c02 */ /* 0x000fce0008000f00 */
.L_x_182:
[----:B-1----:R1:W2:Y:S02]  /*f320*/  SYNCS.PHASECHK.TRANS64.TRYWAIT P0, [R0+URZ], R3 ;  /* 0x00000003000075a7 */ /* 0x0022a400080011ff */
[----:B--2---:R-:W-:Y:S05]  /*f330*/  @!P0 NANOSLEEP.SYNCS 0x989680 ;  /* 0x009896800000895d */ /* 0x004fea0003900000 */
[----:B------:R-:W2:Y:S02]  /*f340*/  @!P0 SYNCS.PHASECHK.TRANS64 P0, [R0+URZ], R3 ;  /* 0x00000003000085a7 */ /* 0x000ea400080010ff */
[----:B--2---:R-:W-:Y:S05]  /*f350*/  @!P0 BRA `(.L_x_182) ;  /* 0xfffffffc00f08947 */ /* 0x004fea000383ffff */
[----:B------:R-:W-:Y:S05]  /*f360*/  BRA `(.L_x_183) ;  /* 0xffffff3000547947 */ /* 0x000fea000383ffff */
.L_x_36:
[----:B------:R-:W-:-:S07]  /*f370*/  MOV R0, UR5 ;  /* 0x0000000500007c02 */ /* 0x000fce0008000f00 */
.L_x_184:
[----:B-1----:R1:W2:Y:S02]  /*f380*/  SYNCS.PHASECHK.TRANS64.TRYWAIT P0, [R0+URZ], R3 ;  /* 0x00000003000075a7 */ /* 0x0022a400080011ff */
[----:B--2---:R-:W-:Y:S05]  /*f390*/  @!P0 NANOSLEEP.SYNCS 0x989680 ;  /* 0x009896800000895d */ /* 0x004fea0003900000 */
[----:B------:R-:W2:Y:S02]  /*f3a0*/  @!P0 SYNCS.PHASECHK.TRANS64 P0, [R0+URZ], R3 ;  /* 0x00000003000085a7 */ /* 0x000ea400080010ff */
[----:B--2---:R-:W-:Y:S05]  /*f3b0*/  @!P0 BRA `(.L_x_184) ;  /* 0xfffffffc00f08947 */ /* 0x004fea000383ffff */
[----:B------:R-:W-:Y:S05]  /*f3c0*/  BRA `(.L_x_185) ;  /* 0xffffff3000607947 */ /* 0x000fea000383ffff */
.L_x_39:
[----:B-1----:R1:W2:Y:S02]  /*f3d0*/  SYNCS.PHASECHK.TRANS64.TRYWAIT P0, [R0+URZ+0xb0], R5 ;  /* 0x0000b005000075a7 */ /* 0x0022a400080011ff */
[----:B--2---:R-:W-:Y:S05]  /*f3e0*/  @!P0 NANOSLEEP.SYNCS 0x989680 ;  /* 0x009896800000895d */ /* 0x004fea0003900000 */
[----:B------:R-:W2:Y:S02]  /*f3f0*/  @!P0 SYNCS.PHASECHK.TRANS64 P0, [R0+URZ+0xb0], R5 ;  /* 0x0000b005000085a7 */ /* 0x000ea400080010ff */
[----:B--2---:R-:W-:Y:S05]  /*f400*/  @!P0 BRA `(.L_x_39) ;  /* 0xfffffffc00f08947 */ /* 0x004fea000383ffff */
[----:B------:R-:W-:Y:S05]  /*f410*/  BRA `(.L_x_186) ;  /* 0xffffff3000bc7947 */ /* 0x000fea000383ffff */
.L_x_40:
[----:B------:R-:W-:-:S07]  /*f420*/  MOV R0, UR4 ;  /* 0x0000000400007c02 */ /* 0x000fce0008000f00 */
.L_x_187:
[----:B-1----:R1:W2:Y:S02]  /*f430*/  SYNCS.PHASECHK.TRANS64.TRYWAIT P0, [R0+URZ+0x90], R5 ;  /* 0x00009005000075a7 */ /* 0x0022a400080011ff */
[----:B--2---:R-:W-:Y:S05]  /*f440*/  @!P0 NANOSLEEP.SYNCS 0x989680 ;  /* 0x009896800000895d */ /* 0x004fea0003900000 */
[----:B------:R-:W2:Y:S02]  /*f450*/  @!P0 SYNCS.PHASECHK.TRANS64 P0, [R0+URZ+0x90], R5 ;  /* 0x00009005000085a7 */ /* 0x000ea400080010ff */
[----:B--2---:R-:W-:Y:S05]  /*f460*/  @!P0 BRA `(.L_x_187) ;  /* 0xfffffffc00f08947 */ /* 0x004fea000383ffff */
[----:B------:R-:W-:Y:S05]  /*f470*/  BRA `(.L_x_188) ;  /* 0xffffff3000cc7947 */ /* 0x000fea000383ffff */
.L_x_41:
[----:B-1----:R1:W2:Y:S02]  /*f480*/  SYNCS.PHASECHK.TRANS64.TRYWAIT P1, [R0+URZ+0x80], R5 ;  /* 0x00008005000075a7 */ /* 0x0022a400080211ff */
[----:B--2---:R-:W-:Y:S05]  /*f490*/  @!P1 NANOSLEEP.SYNCS 0x989680 ;  /* 0x009896800000995d */ /* 0x004fea0003900000 */
[----:B------:R-:W2:Y:S02]  /*f4a0*/  @!P1 SYNCS.PHASECHK.TRANS64 P1, [R0+URZ+0x80], R5 ;  /* 0x00008005000095a7 */ /* 0x000ea400080210ff */
[----:B--2---:R-:W-:Y:S05]  /*f4b0*/  @!P1 BRA `(.L_x_41) ;  /* 0xfffffffc00f09947 */ /* 0x004fea000383ffff */
[----:B------:R-:W-:Y:S05]  /*f4c0*/  BRA `(.L_x_189) ;  /* 0xffffff3000fc7947 */ /* 0x000fea000383ffff */
.L_x_44:
[----:B------:R-:W-:-:S07]  /*f4d0*/  MOV R0, UR4 ;  /* 0x0000000400007c02 */ /* 0x000fce0008000f00 */
.L_x_190:
[----:B-1----:R1:W2:Y:S02]  /*f4e0*/  SYNCS.PHASECHK.TRANS64.TRYWAIT P0, [R0+URZ+0x90], R3 ;  /* 0x00009003000075a7 */ /* 0x0022a400080011ff */
[----:B--2---:R-:W-:Y:S05]  /*f4f0*/  @!P0 NANOSLEEP.SYNCS 0x989680 ;  /* 0x009896800000895d */ /* 0x004fea0003900000 */
[----:B------:R-:W2:Y:S02]  /*f500*/  @!P0 SYNCS.PHASECHK.TRANS64 P0, [R0+URZ+0x90], R3 ;  /* 0x00009003000085a7 */ /* 0x000ea400080010ff */
[----:B--2---:R-:W-:Y:S05]  /*f510*/  @!P0 BRA `(.L_x_190) ;  /* 0xfffffffc00f08947 */ /* 0x004fea000383ffff */
[----:B------:R-:W-:Y:S05]  /*f520*/  BRA `(.L_x_43) ;  /* 0xffffff3400507947 */ /* 0x000fea000383ffff */
.L_x_51:
[----:B-1----:R1:W2:Y:S02]  /*f530*/  SYNCS.PHASECHK.TRANS64.TRYWAIT P0, [R0+URZ+0x80], R5 ;  /* 0x00008005000075a7 */ /* 0x0022a400080011ff */
[----:B--2---:R-:W-:Y:S05]  /*f540*/  @!P0 NANOSLEEP.SYNCS 0x989680 ;  /* 0x009896800000895d */ /* 0x004fea0003900000 */
[----:B------:R-:W2:Y:S02]  /*f550*/  @!P0 SYNCS.PHASECHK.TRANS64 P0, [R0+URZ+0x80], R5 ;  /* 0x00008005000085a7 */ /* 0x000ea400080010ff */
[----:B--2---:R-:W-:Y:S05]  /*f560*/  @!P0 BRA `(.L_x_51) ;  /* 0xfffffffc00f08947 */ /* 0x004fea000383ffff */
[----:B------:R-:W-:Y:S05]  /*f570*/  BRA `(.L_x_191) ;  /* 0xffffff3800b47947 */ /* 0x000fea000383ffff */
.L_x_54:
[----:B-1----:R-:W-:Y:S07]  /*f580*/  MOV R0, UR8 ;  /* 0x0000000800007c02 */ /* 0x002fee0008000f00 */
.L_x_192:
[----:B-1----:R1:W2:Y:S02]  /*f590*/  SYNCS.PHASECHK.TRANS64.TRYWAIT P0, [R0+URZ], R5 ;  /* 0x00000005000075a7 */ /* 0x0022a400080011ff */
[----:B--2---:R-:W-:Y:S05]  /*f5a0*/  @!P0 NANOSLEEP.SYNCS 0x989680 ;  /* 0x009896800000895d */ /* 0x004fea0003900000 */
[----:B------:R-:W2:Y:S02]  /*f5b0*/  @!P0 SYNCS.PHASECHK.TRANS64 P0, [R0+URZ], R5 ;  /* 0x00000005000085a7 */ /* 0x000ea400080010ff */
[----:B--2---:R-:W-:Y:S05]  /*f5c0*/  @!P0 BRA `(.L_x_192) ;  /* 0xfffffffc00f08947 */ /* 0x004fea000383ffff */
[----:B------:R-:W-:Y:S05]  /*f5d0*/  BRA `(.L_x_53) ;  /* 0xffffff3c001c7947 */ /* 0x000fea000383ffff */
.L_x_56:
[----:B-1----:R-:W-:Y:S07]  /*f5e0*/  MOV R0, UR16 ;  /* 0x0000001000007c02 */ /* 0x002fee0008000f00 */
.L_x_193:
[----:B-1----:R1:W4:Y:S02]  /*f5f0*/  SYNCS.PHASECHK.TRANS64.TRYWAIT P0, [R0+URZ+0xa8], R5 ;  /* 0x0000a805000075a7 */ /* 0x00232400080011ff */
[----:B----4-:R-:W-:Y:S05]  /*f600*/  @!P0 NANOSLEEP.SYNCS 0x989680 ;  /* 0x009896800000895d */ /* 0x010fea0003900000 */
[----:B------:R-:W4:Y:S02]  /*f610*/  @!P0 SYNCS.PHASECHK.TRANS64 P0, [R0+URZ+0xa8], R5 ;  /* 0x0000a805000085a7 */ /* 0x000f2400080010ff */
[----:B----4-:R-:W-:Y:S05]  /*f620*/  @!P0 BRA `(.L_x_193) ;  /* 0xfffffffc00f08947 */ /* 0x010fea000383ffff */
[----:B------:R-:W-:Y:S05]  /*f630*/  BRA `(.L_x_55) ;  /* 0xffffff3c005c7947 */ /* 0x000fea000383ffff */
.L_x_59:
[----:B------:R-:W-:-:S07]  /*f640*/  MOV R0, UR16 ;  /* 0x0000001000007c02 */ /* 0x000fce0008000f00 */
.L_x_194:
[----:B--2---:R2:W4:Y:S02]  /*f650*/  SYNCS.PHASECHK.TRANS64.TRYWAIT P0, [R0+URZ+0xd0], R3 ;  /* 0x0000d003000075a7 */ /* 0x00452400080011ff */
[----:B----4-:R-:W-:Y:S05]  /*f660*/  @!P0 NANOSLEEP.SYNCS 0x989680 ;  /* 0x009896800000895d */ /* 0x010fea0003900000 */
[----:B------:R-:W4:Y:S02]  /*f670*/  @!P0 SYNCS.PHASECHK.TRANS64 P0, [R0+URZ+0xd0], R3 ;  /* 0x0000d003000085a7 */ /* 0x000f2400080010ff */
[----:B----4-:R-:W-:Y:S05]  /*f680*/  @!P0 BRA `(.L_x_194) ;  /* 0xfffffffc00f08947 */ /* 0x010fea000383ffff */
[----:B------:R-:W-:Y:S05]  /*f690*/  BRA `(.L_x_195) ;  /* 0xffffff4000107947 */ /* 0x000fea000383ffff */
.L_x_64:
[----:B-1----:R1:W2:Y:S02]  /*f6a0*/  SYNCS.PHASECHK.TRANS64.TRYWAIT P0, [R8+URZ+0x80], R5 ;  /* 0x00008005080075a7 */ /* 0x0022a400080011ff */
[----:B--2---:R-:W-:Y:S05]  /*f6b0*/  @!P0 NANOSLEEP.SYNCS 0x989680 ;  /* 0x009896800000895d */ /* 0x004fea0003900000 */
[----:B------:R-:W2:Y:S02]  /*f6c0*/  @!P0 SYNCS.PHASECHK.TRANS64 P0, [R8+URZ+0x80], R5 ;  /* 0x00008005080085a7 */ /* 0x000ea400080010ff */
[----:B--2---:R-:W-:Y:S05]  /*f6d0*/  @!P0 BRA `(.L_x_64) ;  /* 0xfffffffc00f08947 */ /* 0x004fea000383ffff */
[----:B------:R-:W-:Y:S05]  /*f6e0*/  BRA `(.L_x_196) ;  /* 0xffffff4400447947 */ /* 0x000fea000383ffff */
.L_x_67:
[----:B------:R-:W-:Y:S07]  /*f6f0*/  MOV R0, UR32 ;  /* 0x0000002000007c02 */ /* 0x000fee0008000f00 */
.L_x_197:
[----:B-1----:R1:W2:Y:S02]  /*f700*/  SYNCS.PHASECHK.TRANS64.TRYWAIT P0, [R0+URZ+0x78], R5 ;  /* 0x00007805000075a7 */ /* 0x0022a400080011ff */
[----:B--2---:R-:W-:Y:S05]  /*f710*/  @!P0 NANOSLEEP.SYNCS 0x989680 ;  /* 0x009896800000895d */ /* 0x004fea0003900000 */
[----:B------:R-:W2:Y:S02]  /*f720*/  @!P0 SYNCS.PHASECHK.TRANS64 P0, [R0+URZ+0x78], R5 ;  /* 0x00007805000085a7 */ /* 0x000ea400080010ff */
[----:B--2---:R-:W-:Y:S05]  /*f730*/  @!P0 BRA `(.L_x_197) ;  /* 0xfffffffc00f08947 */ /* 0x004fea000383ffff */
[----:B------:R-:W-:Y:S05]  /*f740*/  BRA `(.L_x_66) ;  /* 0xffffff4800bc7947 */ /* 0x000fea000383ffff */
.L_x_70:
[----:B------:R-:W-:Y:S07]  /*f750*/  MOV R0, UR16 ;  /* 0x0000001000007c02 */ /* 0x000fee0008000f00 */
.L_x_198:
[----:B-1----:R1:W2:Y:S02]  /*f760*/  SYNCS.PHASECHK.TRANS64.TRYWAIT P0, [R0+URZ+0x58], R5 ;  /* 0x00005805000075a7 */ /* 0x0022a400080011ff */
[----:B--2---:R-:W-:Y:S05]  /*f770*/  @!P0 NANOSLEEP.SYNCS 0x989680 ;  /* 0x009896800000895d */ /* 0x004fea0003900000 */
[----:B------:R-:W2:Y:S02]  /*f780*/  @!P0 SYNCS.PHASECHK.TRANS64 P0, [R0+URZ+0x58], R5 ;  /* 0x00005805000085a7 */ /* 0x000ea400080010ff */
[----:B--2---:R-:W-:Y:S05]  /*f790*/  @!P0 BRA `(.L_x_198) ;  /* 0xfffffffc00f08947 */ /* 0x004fea000383ffff */
[----:B------:R-:W-:Y:S05]  /*f7a0*/  BRA `(.L_x_199) ;  /* 0xffffff4c00247947 */ /* 0x000fea000383ffff */
.L_x_71:
[----:B------:R-:W-:Y:S07]  /*f7b0*/  MOV R0, UR17 ;  /* 0x0000001100007c02 */ /* 0x000fee0008000f00 */
.L_x_200:
[----:B-1----:R1:W2:Y:S02]  /*f7c0*/  SYNCS.PHASECHK.TRANS64.TRYWAIT P0, [R0+URZ+0x58], R5 ;  /* 0x00005805000075a7 */ /* 0x0022a400080011ff */
[----:B--2---:R-:W-:Y:S05]  /*f7d0*/  @!P0 NANOSLEEP.SYNCS 0x989680 ;  /* 0x009896800000895d */ /* 0x004fea0003900000 */
[----:B------:R-:W2:Y:S02]  /*f7e0*/  @!P0 SYNCS.PHASECHK.TRANS64 P0, [R0+URZ+0x58], R5 ;  /* 0x00005805000085a7 */ /* 0x000ea400080010ff */
[----:B--2---:R-:W-:Y:S05]  /*f7f0*/  @!P0 BRA `(.L_x_200) ;  /* 0xfffffffc00f08947 */ /* 0x004fea000383ffff */
[----:B------:R-:W-:Y:S05]  /*f800*/  BRA `(.L_x_201) ;  /* 0xffffff5000047947 */ /* 0x000fea000383ffff */
.L_x_72:
[----:B------:R-:W-:Y:S07]  /*f810*/  MOV R0, UR16 ;  /* 0x0000001000007c02 */ /* 0x000fee0008000f00 */
.L_x_202:
[----:B-1----:R1:W2:Y:S02]  /*f820*/  SYNCS.PHASECHK.TRANS64.TRYWAIT P0, [R0+URZ+0x58], R7 ;  /* 0x00005807000075a7 */ /* 0x0022a400080011ff */
[----:B--2---:R-:W-:Y:S05]  /*f830*/  @!P0 NANOSLEEP.SYNCS 0x989680 ;  /* 0x009896800000895d */ /* 0x004fea0003900000 */
[----:B------:R-:W2:Y:S02]  /*f840*/  @!P0 SYNCS.PHASECHK.TRANS64 P0, [R0+URZ+0x58], R7 ;  /* 0x00005807000085a7 */ /* 0x000ea400080010ff */
[----:B--2---:R-:W-:Y:S05]  /*f850*/  @!P0 BRA `(.L_x_202) ;  /* 0xfffffffc00f08947 */ /* 0x004fea000383ffff */
[----:B------:R-:W-:Y:S05]  /*f860*/  BRA `(.L_x_203) ;  /* 0xffffff5000d87947 */ /* 0x000fea000383ffff */
.L_x_73:
[----:B------:R-:W-:Y:S07]  /*f870*/  MOV R0, UR21 ;  /* 0x0000001500007c02 */ /* 0x000fee0008000f00 */
.L_x_204:
[----:B-1----:R1:W2:Y:S02]  /*f880*/  SYNCS.PHASECHK.TRANS64.TRYWAIT P0, [R0+URZ+0x58], R7 ;  /* 0x00005807000075a7 */ /* 0x0022a400080011ff */
[----:B--2---:R-:W-:Y:S05]  /*f890*/  @!P0 NANOSLEEP.SYNCS 0x989680 ;  /* 0x009896800000895d */ /* 0x004fea0003900000 */
[----:B------:R-:W2:Y:S02]  /*f8a0*/  @!P0 SYNCS.PHASECHK.TRANS64 P0, [R0+URZ+0x58], R7 ;  /* 0x00005807000085a7 */ /* 0x000ea400080010ff */
[----:B--2---:R-:W-:Y:S05]  /*f8b0*/  @!P0 BRA `(.L_x_204) ;  /* 0xfffffffc00f08947 */ /* 0x004fea000383ffff */
[----:B------:R-:W-:Y:S05]  /*f8c0*/  BRA `(.L_x_205) ;  /* 0xffffff5400a87947 */ /* 0x000fea000383ffff */
.L_x_74:
[----:B------:R-:W-:Y:S07]  /*f8d0*/  MOV R0, UR6 ;  /* 0x0000000600007c02 */ /* 0x000fee0008000f00 */
.L_x_206:
[----:B-1----:R1:W2:Y:S02]  /*f8e0*/  SYNCS.PHASECHK.TRANS64.TRYWAIT P0, [R0+URZ+0x58], R7 ;  /* 0x00005807000075a7 */ /* 0x0022a400080011ff */
[----:B--2---:R-:W-:Y:S05]  /*f8f0*/  @!P0 NANOSLEEP.SYNCS 0x989680 ;  /* 0x009896800000895d */ /* 0x004fea0003900000 */
[----:B------:R-:W2:Y:S02]  /*f900*/  @!P0 SYNCS.PHASECHK.TRANS64 P0, [R0+URZ+0x58], R7 ;  /* 0x00005807000085a7 */ /* 0x000ea400080010ff */
[----:B--2---:R-:W-:Y:S05]  /*f910*/  @!P0 BRA `(.L_x_206) ;  /* 0xfffffffc00f08947 */ /* 0x004fea000383ffff */
[----:B------:R-:W-:Y:S05]  /*f920*/  BRA `(.L_x_207) ;  /* 0xffffff5800587947 */ /* 0x000fea000383ffff */
.L_x_75:
[----:B------:R-:W-:Y:S07]  /*f930*/  MOV R0, UR16 ;  /* 0x0000001000007c02 */ /* 0x000fee0008000f00 */
.L_x_208:
[----:B-1----:R1:W2:Y:S02]  /*f940*/  SYNCS.PHASECHK.TRANS64.TRYWAIT P0, [R0+URZ+0x58], R7 ;  /* 0x00005807000075a7 */ /* 0x0022a400080011ff */
[----:B--2---:R-:W-:Y:S05]  /*f950*/  @!P0 NANOSLEEP.SYNCS 0x989680 ;  /* 0x009896800000895d */ /* 0x004fea0003900000 */
[----:B------:R-:W2:Y:S02]  /*f960*/  @!P0 SYNCS.PHASECHK.TRANS64 P0, [R0+URZ+0x58], R7 ;  /* 0x00005807000085a7 */ /* 0x000ea400080010ff */
[----:B--2---:R-:W-:Y:S05]  /*f970*/  @!P0 BRA `(.L_x_208) ;  /* 0xfffffffc00f08947 */ /* 0x004fea000383ffff */
[----:B------:R-:W-:Y:S05]  /*f980*/  BRA `(.L_x_209) ;  /* 0xffffff5c00087947 */ /* 0x000fea000383ffff */
.L_x_76:
[----:B------:R-:W-:Y:S07]  /*f990*/  MOV R0, UR17 ;  /* 0x0000001100007c02 */ /* 0x000fee0008000f00 */
.L_x_210:
[----:B-1----:R1:W2:Y:S02]  /*f9a0*/  SYNCS.PHASECHK.TRANS64.TRYWAIT P0, [R0+URZ+0x58], R7 ;  /* 0x00005807000075a7 */ /* 0x0022a400080011ff */
[----:B--2---:R-:W-:Y:S05]  /*f9b0*/  @!P0 NANOSLEEP.SYNCS 0x989680 ;  /* 0x009896800000895d */ /* 0x004fea0003900000 */
[----:B------:R-:W2:Y:S02]  /*f9c0*/  @!P0 SYNCS.PHASECHK.TRANS64 P0, [R0+URZ+0x58], R7 ;  /* 0x00005807000085a7 */ /* 0x000ea400080010ff */
[----:B--2---:R-:W-:Y:S05]  /*f9d0*/  @!P0 BRA `(.L_x_210) ;  /* 0xfffffffc00f08947 */ /* 0x004fea000383ffff */
[----:B------:R-:W-:Y:S05]  /*f9e0*/  BRA `(.L_x_211) ;  /* 0xffffff5c00d87947 */ /* 0x000fea000383ffff */
.L_x_77:
[----:B------:R-:W-:Y:S07]  /*f9f0*/  MOV R0, UR16 ;  /* 0x0000001000007c02 */ /* 0x000fee0008000f00 */
.L_x_212:
[----:B-1----:R1:W2:Y:S02]  /*fa00*/  SYNCS.PHASECHK.TRANS64.TRYWAIT P0, [R0+URZ+0x58], R5 ;  /* 0x00005805000075a7 */ /* 0x0022a400080011ff */
[----:B--2---:R-:W-:Y:S05]  /*fa10*/  @!P0 NANOSLEEP.SYNCS 0x989680 ;  /* 0x009896800000895d */ /* 0x004fea0003900000 */
[----:B------:R-:W2:Y:S02]  /*fa20*/  @!P0 SYNCS.PHASECHK.TRANS64 P0, [R0+URZ+0x58], R5 ;  /* 0x00005805000085a7 */ /* 0x000ea400080010ff */
[----:B--2---:R-:W-:Y:S05]  /*fa30*/  @!P0 BRA `(.L_x_212) ;  /* 0xfffffffc00f08947 */ /* 0x004fea000383ffff */
[----:B------:R-:W-:Y:S05]  /*fa40*/  BRA `(.L_x_213) ;  /* 0xffffff6000a87947 */ /* 0x000fea000383ffff */
.L_x_79:
[----:B------:R-:W-:-:S07]  /*fa50*/  MOV R0, UR4 ;  /* 0x0000000400007c02 */ /* 0x000fce0008000f00 */
.L_x_214:
[----:B-1----:R1:W2:Y:S02]  /*fa60*/  SYNCS.PHASECHK.TRANS64.TRYWAIT P0, [R0+URZ], R3 ;  /* 0x00000003000075a7 */ /* 0x0022a400080011ff */
[----:B--2---:R-:W-:Y:S05]  /*fa70*/  @!P0 NANOSLEEP.SYNCS 0x989680 ;  /* 0x009896800000895d */ /* 0x004fea0003900000 */
[----:B------:R-:W2:Y:S02]  /*fa80*/  @!P0 SYNCS.PHASECHK.TRANS64 P0, [R0+URZ], R3 ;  /* 0x00000003000085a7 */ /* 0x000ea400080010ff */
[----:B--2---:R-:W-:Y:S05]  /*fa90*/  @!P0 BRA `(.L_x_214) ;  /* 0xfffffffc00f08947 */ /* 0x004fea000383ffff */
[----:B------:R-:W-:Y:S05]  /*faa0*/  BRA `(.L_x_215) ;  /* 0xffffff64009c7947 */ /* 0x000fea000383ffff */
.L_x_80:
[----:B------:R-:W-:-:S07]  /*fab0*/  MOV R0, UR5 ;  /* 0x0000000500007c02 */ /* 0x000fce0008000f00 */
.L_x_216:
[----:B-1----:R1:W2:Y:S02]  /*fac0*/  SYNCS.PHASECHK.TRANS64.TRYWAIT P0, [R0+URZ], R3 ;  /* 0x00000003000075a7 */ /* 0x0022a400080011ff */
[----:B--2---:R-:W-:Y:S05]  /*fad0*/  @!P0 NANOSLEEP.SYNCS 0x989680 ;  /* 0x009896800000895d */ /* 0x004fea0003900000 */
[----:B------:R-:W2:Y:S02]  /*fae0*/  @!P0 SYNCS.PHASECHK.TRANS64 P0, [R0+URZ], R3 ;  /* 0x00000003000085a7 */ /* 0x000ea400080010ff */
[----:B--2---:R-:W-:Y:S05]  /*faf0*/  @!P0 BRA `(.L_x_216) ;  /* 0xfffffffc00f08947 */ /* 0x004fea000383ffff */
[----:B------:R-:W-:Y:S05]  /*fb00*/  BRA `(.L_x_217) ;  /* 0xffffff6400a87947 */ /* 0x000fea000383ffff */
.L_x_82:
[----:B--2---:R2:W3:Y:S02]  /*fb10*/  SYNCS.PHASECHK.TRANS64.TRYWAIT P0, [R0+URZ+0x80], R3 ;  /* 0x00008003000075a7 */ /* 0x0044e400080011ff */
[----:B---3--:R-:W-:Y:S05]  /*fb20*/  @!P0 NANOSLEEP.SYNCS 0x989680 ;  /* 0x009896800000895d */ /* 0x008fea0003900000 */
[----:B------:R-:W3:Y:S02]  /*fb30*/  @!P0 SYNCS.PHASECHK.TRANS64 P0, [R0+URZ+0x80], R3 ;  /* 0x00008003000085a7 */ /* 0x000ee400080010ff */
[----:B---3--:R-:W-:Y:S05]  /*fb40*/  @!P0 BRA `(.L_x_82) ;  /* 0xfffffffc00f08947 */ /* 0x008fea000383ffff */
[----:B------:R-:W-:Y:S05]  /*fb50*/  BRA `(.L_x_218) ;  /* 0xffffff6800987947 */ /* 0x000fea000383ffff */
.L_x_92:
[----:B-1----:R1:W3:Y:S02]  /*fb60*/  SYNCS.PHASECHK.TRANS64.TRYWAIT P0, [R4+URZ+0x40], R3 ;  /* 0x00004003040075a7 */ /* 0x0022e400080011ff */
[----:B---3--:R-:W-:Y:S05]  /*fb70*/  @!P0 NANOSLEEP.SYNCS 0x989680 ;  /* 0x009896800000895d */ /* 0x008fea0003900000 */
[----:B------:R-:W3:Y:S02]  /*fb80*/  @!P0 SYNCS.PHASECHK.TRANS64 P0, [R4+URZ+0x40], R3 ;  /* 0x00004003040085a7 */ /* 0x000ee400080010ff */
[----:B---3--:R-:W-:Y:S05]  /*fb90*/  @!P0 BRA `(.L_x_92) ;  /* 0xfffffffc00f08947 */ /* 0x008fea000383ffff */
[----:B------:R-:W-:Y:S05]  /*fba0*/  BRA `(.L_x_91) ;  /* 0xffffff7800647947 */ /* 0x000fea000383ffff */
.L_x_94:
[----:B-1----:R-:W-:Y:S04]  /*fbb0*/  MOV R3, UR47 ;  /* 0x0000002f00037c02 */ /* 0x002fe80008000f00 */
[----:B------:R1:W2:Y:S03]  /*fbc0*/  SYNCS.PHASECHK.TRANS64.TRYWAIT P1, [R3+URZ+0xa0], R0 ;  /* 0x0000a000030075a7 */ /* 0x0002a600080211ff */
[----:B--2---:R-:W-:Y:S05]  /*fbd0*/  @!P1 NANOSLEEP.SYNCS 0x989680 ;  /* 0x009896800000995d */ /* 0x004fea0003900000 */
[----:B------:R-:W2:Y:S02]  /*fbe0*/  @!P1 SYNCS.PHASECHK.TRANS64 P1, [R3+URZ+0xa0], R0 ;  /* 0x0000a000030095a7 */ /* 0x000ea400080210ff */
[----:B--2---:R-:W-:Y:S05]  /*fbf0*/  @!P1 BRA `(.L_x_94) ;  /* 0xfffffffc00ec9947 */ /* 0x004fea000383ffff */
[----:B------:R-:W-:Y:S05]  /*fc00*/  BRA `(.L_x_93) ;  /* 0xffffff7c004c7947 */ /* 0x000fea000383ffff */
.L_x_105:
[----:B-1----:R1:W2:Y:S02]  /*fc10*/  SYNCS.PHASECHK.TRANS64.TRYWAIT P0, [R5+URZ+0x40], R0 ;  /* 0x00004000050075a7 */ /* 0x0022a400080011ff */
[----:B--2---:R-:W-:Y:S05]  /*fc20*/  @!P0 NANOSLEEP.SYNCS 0x989680 ;  /* 0x009896800000895d */ /* 0x004fea0003900000 */
[----:B------:R-:W2:Y:S02]  /*fc30*/  @!P0 SYNCS.PHASECHK.TRANS64 P0, [R5+URZ+0x40], R0 ;  /* 0x00004000050085a7 */ /* 0x000ea400080010ff */
[----:B--2---:R-:W-:Y:S05]  /*fc40*/  @!P0 BRA `(.L_x_105) ;  /* 0xfffffffc00f08947 */ /* 0x004fea000383ffff */
[----:B------:R-:W-:Y:S05]  /*fc50*/  BRA `(.L_x_104) ;  /* 0xffffff8800407947 */ /* 0x000fea000383ffff */
.L_x_115:
[----:B-1----:R1:W2:Y:S02]  /*fc60*/  SYNCS.PHASECHK.TRANS64.TRYWAIT P0, [R5+URZ+0x40], R4 ;  /* 0x00004004050075a7 */ /* 0x0022a400080011ff */
[----:B--2---:R-:W-:Y:S05]  /*fc70*/  @!P0 NANOSLEEP.SYNCS 0x989680 ;  /* 0x009896800000895d */ /* 0x004fea0003900000 */
[----:B------:R-:W2:Y:S02]  /*fc80*/  @!P0 SYNCS.PHASECHK.TRANS64 P0, [R5+URZ+0x40], R4 ;  /* 0x00004004050085a7 */ /* 0x000ea400080010ff */
[----:B--2---:R-:W-:Y:S05]  /*fc90*/  @!P0 BRA `(.L_x_115) ;  /* 0xfffffffc00f08947 */ /* 0x004fea000383ffff */
[----:B------:R-:W-:Y:S05]  /*fca0*/  BRA `(.L_x_114) ;  /* 0xffffff9400fc7947 */ /* 0x000fea000383ffff */
.L_x_125:
[----:B-1----:R1:W2:Y:S02]  /*fcb0*/  SYNCS.PHASECHK.TRANS64.TRYWAIT P0, [R5+URZ+0x40], R4 ;  /* 0x00004004050075a7 */ /* 0x0022a400080011ff */
[----:B--2---:R-:W-:Y:S05]  /*fcc0*/  @!P0 NANOSLEEP.SYNCS 0x989680 ;  /* 0x009896800000895d */ /* 0x004fea0003900000 */
[----:B------:R-:W2:Y:S02]  /*fcd0*/  @!P0 SYNCS.PHASECHK.TRANS64 P0, [R5+URZ+0x40], R4 ;  /* 0x00004004050085a7 */ /* 0x000ea400080010ff */
[----:B--2---:R-:W-:Y:S05]  /*fce0*/  @!P0 BRA `(.L_x_125) ;  /* 0xfffffffc00f08947 */ /* 0x004fea000383ffff */
[----:B------:R-:W-:Y:S05]  /*fcf0*/  BRA `(.L_x_124) ;  /* 0xffffffa400bc7947 */ /* 0x000fea000383ffff */
.L_x_135:
[----:B-1----:R1:W2:Y:S02]  /*fd00*/  SYNCS.PHASECHK.TRANS64.TRYWAIT P0, [R5+URZ+0x40], R4 ;  /* 0x00004004050075a7 */ /* 0x0022a400080011ff */
[----:B--2---:R-:W-:Y:S05]  /*fd10*/  @!P0 NANOSLEEP.SYNCS 0x989680 ;  /* 0x009896800000895d */ /* 0x004fea0003900000 */
[----:B------:R-:W2:Y:S02]  /*fd20*/  @!P0 SYNCS.PHASECHK.TRANS64 P0, [R5+URZ+0x40], R4 ;  /* 0x00004004050085a7 */ /* 0x000ea400080010ff */
[----:B--2---:R-:W-:Y:S05]  /*fd30*/  @!P0 BRA `(.L_x_135) ;  /* 0xfffffffc00f08947 */ /* 0x004fea000383ffff */
[----:B------:R-:W-:Y:S05]  /*fd40*/  BRA `(.L_x_134) ;  /* 0xffffffb4007c7947 */ /* 0x000fea000383ffff */
.L_x_145:
[----:B-1----:R1:W2:Y:S02]  /*fd50*/  SYNCS.PHASECHK.TRANS64.TRYWAIT P0, [R5+URZ+0x40], R4 ;  /* 0x00004004050075a7 */ /* 0x0022a400080011ff */
[----:B--2---:R-:W-:Y:S05]  /*fd60*/  @!P0 NANOSLEEP.SYNCS 0x989680 ;  /* 0x009896800000895d */ /* 0x004fea0003900000 */
[----:B------:R-:W2:Y:S02]  /*fd70*/  @!P0 SYNCS.PHASECHK.TRANS64 P0, [R5+URZ+0x40], R4 ;  /* 0x00004004050085a7 */ /* 0x000ea400080010ff */
[----:B--2---:R-:W-:Y:S05]  /*fd80*/  @!P0 BRA `(.L_x_145) ;  /* 0xfffffffc00f08947 */ /* 0x004fea000383ffff */
[----:B------:R-:W-:Y:S05]  /*fd90*/  BRA `(.L_x_144) ;  /* 0xffffffc4003c7947 */ /* 0x000fea000383ffff */
.L_x_155:
[----:B-1----:R1:W2:Y:S02]  /*fda0*/  SYNCS.PHASECHK.TRANS64.TRYWAIT P0, [R5+URZ+0x40], R4 ;  /* 0x00004004050075a7 */ /* 0x0022a400080011ff */
[----:B--2---:R-:W-:Y:S05]  /*fdb0*/  @!P0 NANOSLEEP.SYNCS 0x989680 ;  /* 0x009896800000895d */ /* 0x004fea0003900000 */
[----:B------:R-:W2:Y:S02]  /*fdc0*/  @!P0 SYNCS.PHASECHK.TRANS64 P0, [R5+URZ+0x40], R4 ;  /* 0x00004004050085a7 */ /* 0x000ea400080010ff */
[----:B--2---:R-:W-:Y:S05]  /*fdd0*/  @!P0 BRA `(.L_x_155) ;  /* 0xfffffffc00f08947 */ /* 0x004fea000383ffff */
[----:B------:R-:W-:Y:S05]  /*fde0*/  BRA `(.L_x_154) ;  /* 0xffffffd000fc7947 */ /* 0x000fea000383ffff */
.L_x_165:
[----:B-1----:R1:W2:Y:S02]  /*fdf0*/  SYNCS.PHASECHK.TRANS64.TRYWAIT P0, [R3+URZ+0x40], R102 ;  /* 0x00004066030075a7 */ /* 0x0022a400080011ff */
[----:B--2---:R-:W-:Y:S05]  /*fe00*/  @!P0 NANOSLEEP.SYNCS 0x989680 ;  /* 0x009896800000895d */ /* 0x004fea0003900000 */
[----:B------:R-:W2:Y:S02]  /*fe10*/  @!P0 SYNCS.PHASECHK.TRANS64 P0, [R3+URZ+0x40], R102 ;  /* 0x00004066030085a7 */ /* 0x000ea400080010ff */
[----:B--2---:R-:W-:Y:S05]  /*fe20*/  @!P0 BRA `(.L_x_165) ;  /* 0xfffffffc00f08947 */ /* 0x004fea000383ffff */
[----:B------:R-:W-:Y:S05]  /*fe30*/  BRA `(.L_x_164) ;  /* 0xffffffe000b87947 */ /* 0x000fea000383ffff */
        .weak           $__internal_0_$__cuda_sm10x_tcgen05_guardrail_trap_col_being_dealloced_not_returned_by_alloc
        .type           $__internal_0_$__cuda_sm10x_tcgen05_guardrail_trap_col_being_dealloced_not_returned_by_alloc,@function
        .size           $__internal_0_$__cuda_sm10x_tcgen05_guardrail_trap_col_being_dealloced_not_returned_by_alloc,($__internal_1_$__cuda_sm10x_tcgen05_guardrail_trap_phase_invalid_during_alloc - $__internal_0_$__cuda_sm10x_tcgen05_guardrail_trap_col_being_dealloced_not_returned_by_alloc)
$__internal_0_$__cuda_sm10x_tcgen05_guardrail_trap_col_being_dealloced_not_returned_by_alloc:
[----:B------:R-:W-:Y:S05]  /*fe40*/  BPT.TRAP 0x1 ;  /* 0x000000040000795c */ /* 0x000fea0000300000 */
[----:B------:R-:W-:-:S04]  /*fe50*/  HFMA2 R3, -RZ, RZ, 0, 0 ;  /* 0x00000000ff037431 */ /* 0x000fc800000001ff */
[----:B------:R-:W-:Y:S05]  /*fe60*/  RET.REL.NODEC R2 `(_ZN7cutlass13device_kernelINS_4gemm6kernel13GemmUniversalIN4cute5tupleIJiiiiEEENS1_10collective13CollectiveMmaINS1_41MainloopSm100TmaUmmaWarpSpecializedSparseILi4ELi2ELi1ENS5_IJNS4_1CILi1EEENSA_ILi2EEESB_EEEEENS5_IJNSA_ILi128EEENSA_ILi256EEENSA_ILi64EEEEEENS_10bfloat16_tENS5_IJNS4_6LayoutINS5_IJiNS5_IJSC_iEEEiEEENS5_IJlNS5_IJSB_SC_EEElEEEEENSK_INS5_IJNS5_IJNS5_IJNSA_ILi8EEESC_SQ_EEEiEEENS5_IJNS5_IJNSA_ILi16EEESC_NSA_ILi4EEEEEEiEEEiEEENS5_IJNS5_IJNS5_IJSF_ST_NSA_ILi2048EEEEEENSA_ILi16384EEEEEENS5_IJNS5_IJSB_NSA_ILi1024EEENSA_ILi32EEEEEElEEElEEEEEEEESJ_NS5_IJlSB_lEEENS4_8TiledMMAINS4_8MMA_AtomIJNS4_27SM100_MMA_F16BF16_SS_SPARSEISJ_SJ_fLi128ELi256ELNS4_4UMMA5MajorE0ELS1E_0ELNS1D_7ScaleInE0ELS1F_0EEEEEENSK_INS5_IJSB_SB_SB_EEENS5_IJNSA_ILi0EEES1J_S1J_EEEEENS5_IJNS4_10UnderscoreES1M_S1M_EEEEENS4_23SM90_TMA_LOAD_MULTICASTENS4_14ComposedLayoutINS4_7SwizzleILi2ELi4ELi3EEENS4_25smem_sparse_ptr_flag_bitsILi2ELi16EEENSK_INS5_IJNS5_IJSB_SQ_EEENS5_IJSC_S13_EEEEEENS5_IJNS5_IJS1J_SH_EEESN_EEEEEEEvNS4_8identityENS4_13SM90_TMA_LOADENS1Q_INS1R_ILi3ELi4ELi3EEENS4_18smem_ptr_flag_bitsILi16EEENSK_INS5_IJSQ_SH_EEENS5_IJSH_SB_EEEEEEEvS22_EENS_8epilogue10collective18CollectiveEpilogueINS2C_23Sm100TmaWarpSpecializedILi3ELi2ELi32ELb1ELb0EEEJSI_NS5_IJNSK_ISF_SB_EENSK_IS13_SB_EEEEEfNS5_IJSB_llEEEfS2K_NS2C_6fusion15FusionCallbacksIS2G_NS2L_17LinearCombinationIffffLNS_15FloatRoundStyleE2EEESI_S2J_JEEENS4_5SM1004TMEM4LOAD26SM100_TMEM_LOAD_32dp32b32xES23_NS1Q_INS1R_ILi2ELi5ELi2EEENS25_ILi32EEENSK_INS5_IJS13_SU_EEENS5_IJSB_S13_EEEEEEENS4_39AutoVectorizingCopyWithAssumedAlignmentILi128EEENS4_14SM90_TMA_STOREES30_S32_S32_EEEvvEEEEvNT_6ParamsE) ;  /* 0xffffff0002647950 */ /* 0x000fea0003c3ffff */
        .weak           $__internal_1_$__cuda_sm10x_tcgen05_guardrail_trap_phase_invalid_during_alloc
        .type           $__internal_1_$__cuda_sm10x_tcgen05_guardrail_trap_phase_invalid_during_alloc,@function
        .size           $__internal_1_$__cuda_sm10x_tcgen05_guardrail_trap_phase_invalid_during_alloc,($__internal_2_$__cuda_sm10x_tcgen05_guardrail_trap_unallocated_columns_being_dealloced - $__internal_1_$__cuda_sm10x_tcgen05_guardrail_trap_phase_invalid_during_alloc)
$__internal_1_$__cuda_sm10x_tcgen05_guardrail_trap_phase_invalid_during_alloc:
[----:B------:R-:W-:Y:S05]  /*fe70*/  BPT.TRAP 0x1 ;  /* 0x000000040000795c */ /* 0x000fea0000300000 */
[----:B------:R-:W-:-:S04]  /*fe80*/  MOV R5, 0x0 ;  /* 0x0000000000057802 */ /* 0x000fc80000000f00 */
[----:B------:R-:W-:Y:S05]  /*fe90*/  RET.REL.NODEC R4 `(_ZN7cutlass13device_kernelINS_4gemm6kernel13GemmUniversalIN4cute5tupleIJiiiiEEENS1_10collective13CollectiveMmaINS1_41MainloopSm100TmaUmmaWarpSpecializedSparseILi4ELi2ELi1ENS5_IJNS4_1CILi1EEENSA_ILi2EEESB_EEEEENS5_IJNSA_ILi128EEENSA_ILi256EEENSA_ILi64EEEEEENS_10bfloat16_tENS5_IJNS4_6LayoutINS5_IJiNS5_IJSC_iEEEiEEENS5_IJlNS5_IJSB_SC_EEElEEEEENSK_INS5_IJNS5_IJNS5_IJNSA_ILi8EEESC_SQ_EEEiEEENS5_IJNS5_IJNSA_ILi16EEESC_NSA_ILi4EEEEEEiEEEiEEENS5_IJNS5_IJNS5_IJSF_ST_NSA_ILi2048EEEEEENSA_ILi16384EEEEEENS5_IJNS5_IJSB_NSA_ILi1024EEENSA_ILi32EEEEEElEEElEEEEEEEESJ_NS5_IJlSB_lEEENS4_8TiledMMAINS4_8MMA_AtomIJNS4_27SM100_MMA_F16BF16_SS_SPARSEISJ_SJ_fLi128ELi256ELNS4_4UMMA5MajorE0ELS1E_0ELNS1D_7ScaleInE0ELS1F_0EEEEEENSK_INS5_IJSB_SB_SB_EEENS5_IJNSA_ILi0EEES1J_S1J_EEEEENS5_IJNS4_10UnderscoreES1M_S1M_EEEEENS4_23SM90_TMA_LOAD_MULTICASTENS4_14ComposedLayoutINS4_7SwizzleILi2ELi4ELi3EEENS4_25smem_sparse_ptr_flag_bitsILi2ELi16EEENSK_INS5_IJNS5_IJSB_SQ_EEENS5_IJSC_S13_EEEEEENS5_IJNS5_IJS1J_SH_EEESN_EEEEEEEvNS4_8identityENS4_13SM90_TMA_LOADENS1Q_INS1R_ILi3ELi4ELi3EEENS4_18smem_ptr_flag_bitsILi16EEENSK_INS5_IJSQ_SH_EEENS5_IJSH_SB_EEEEEEEvS22_EENS_8epilogue10collective18CollectiveEpilogueINS2C_23Sm100TmaWarpSpecializedILi3ELi2ELi32ELb1ELb0EEEJSI_NS5_IJNSK_ISF_SB_EENSK_IS13_SB_EEEEEfNS5_IJSB_llEEEfS2K_NS2C_6fusion15FusionCallbacksIS2G_NS2L_17LinearCombinationIffffLNS_15FloatRoundStyleE2EEESI_S2J_JEEENS4_5SM1004TMEM4LOAD26SM100_TMEM_LOAD_32dp32b32xES23_NS1Q_INS1R_ILi2ELi5ELi2EEENS25_ILi32EEENSK_INS5_IJS13_SU_EEENS5_IJSB_S13_EEEEEEENS4_39AutoVectorizingCopyWithAssumedAlignmentILi128EEENS4_14SM90_TMA_STOREES30_S32_S32_EEEvvEEEEvNT_6ParamsE) ;  /* 0xffffff0004587950 */ /* 0x000fea0003c3ffff */
        .weak           $__internal_2_$__cuda_sm10x_tcgen05_guardrail_trap_unallocated_columns_being_dealloced
        .type           $__internal_2_$__cuda_sm10x_tcgen05_guardrail_trap_unallocated_columns_being_dealloced,@function
        .size           $__internal_2_$__cuda_sm10x_tcgen05_guardrail_trap_unallocated_columns_being_dealloced,(.L_x_220 - $__internal_2_$__cuda_sm10x_tcgen05_guardrail_trap_unallocated_columns_being_dealloced)
$__internal_2_$__cuda_sm10x_tcgen05_guardrail_trap_unallocated_columns_being_dealloced:
[----:B------:R-:W-:Y:S05]  /*fea0*/  BPT.TRAP 0x1 ;  /* 0x000000040000795c */ /* 0x000fea0000300000 */
[----:B------:R-:W-:-:S04]  /*feb0*/  HFMA2 R3, -RZ, RZ, 0, 0 ;  /* 0x00000000ff037431 */ /* 0x000fc800000001ff */
[----:B------:R-:W-:Y:S05]  /*fec0*/  RET.REL.NODEC R2 `(_ZN7cutlass13device_kernelINS_4gemm6kernel13GemmUniversalIN4cute5tupleIJiiiiEEENS1_10collective13CollectiveMmaINS1_41MainloopSm100TmaUmmaWarpSpecializedSparseILi4ELi2ELi1ENS5_IJNS4_1CILi1EEENSA_ILi2EEESB_EEEEENS5_IJNSA_ILi128EEENSA_ILi256EEENSA_ILi64EEEEEENS_10bfloat16_tENS5_IJNS4_6LayoutINS5_IJiNS5_IJSC_iEEEiEEENS5_IJlNS5_IJSB_SC_EEElEEEEENSK_INS5_IJNS5_IJNS5_IJNSA_ILi8EEESC_SQ_EEEiEEENS5_IJNS5_IJNSA_ILi16EEESC_NSA_ILi4EEEEEEiEEEiEEENS5_IJNS5_IJNS5_IJSF_ST_NSA_ILi2048EEEEEENSA_ILi16384EEEEEENS5_IJNS5_IJSB_NSA_ILi1024EEENSA_ILi32EEEEEElEEElEEEEEEEESJ_NS5_IJlSB_lEEENS4_8TiledMMAINS4_8MMA_AtomIJNS4_27SM100_MMA_F16BF16_SS_SPARSEISJ_SJ_fLi128ELi256ELNS4_4UMMA5MajorE0ELS1E_0ELNS1D_7ScaleInE0ELS1F_0EEEEEENSK_INS5_IJSB_SB_SB_EEENS5_IJNSA_ILi0EEES1J_S1J_EEEEENS5_IJNS4_10UnderscoreES1M_S1M_EEEEENS4_23SM90_TMA_LOAD_MULTICASTENS4_14ComposedLayoutINS4_7SwizzleILi2ELi4ELi3EEENS4_25smem_sparse_ptr_flag_bitsILi2ELi16EEENSK_INS5_IJNS5_IJSB_SQ_EEENS5_IJSC_S13_EEEEEENS5_IJNS5_IJS1J_SH_EEESN_EEEEEEEvNS4_8identityENS4_13SM90_TMA_LOADENS1Q_INS1R_ILi3ELi4ELi3EEENS4_18smem_ptr_flag_bitsILi16EEENSK_INS5_IJSQ_SH_EEENS5_IJSH_SB_EEEEEEEvS22_EENS_8epilogue10collective18CollectiveEpilogueINS2C_23Sm100TmaWarpSpecializedILi3ELi2ELi32ELb1ELb0EEEJSI_NS5_IJNSK_ISF_SB_EENSK_IS13_SB_EEEEEfNS5_IJSB_llEEEfS2K_NS2C_6fusion15FusionCallbacksIS2G_NS2L_17LinearCombinationIffffLNS_15FloatRoundStyleE2EEESI_S2J_JEEENS4_5SM1004TMEM4LOAD26SM100_TMEM_LOAD_32dp32b32xES23_NS1Q_INS1R_ILi2ELi5ELi2EEENS25_ILi32EEENSK_INS5_IJS13_SU_EEENS5_IJSB_S13_EEEEEEENS4_39AutoVectorizingCopyWithAssumedAlignmentILi128EEENS4_14SM90_TMA_STOREES30_S32_S32_EEEvvEEEEvNT_6ParamsE) ;  /* 0xffffff00024c7950 */ /* 0x000fea0003c3ffff */
.L_x_219:
[----:B------:R-:W-:-:S00]  /*fed0*/  BRA `(.L_x_219) ;  /* 0xfffffffc00fc7947 */ /* 0x000fc0000383ffff */
[----:B------:R-:W-:-:S00]  /*fee0*/  NOP ;  /* 0x0000000000007918 */ /* 0x000fc00000000000 */
        /* <DEDUP_REMOVED lines=9> */
.L_x_220:


//--------------------- .nv.global.init           --------------------------
	.section	.nv.global.init,"aw",@progbits
.nv.global.init:
	.type		$str$27,@object
	.size		$str$27,($str$28 - $str$27)
$str$27:
        /*0000*/ 	.byte	0x28, 0x61, 0x64, 0x64, 0x72, 0x65, 0x73, 0x73, 0x20, 0x26, 0x20, 0x6d, 0x61, 0x73, 0x6b, 0x29
        /*0010*/ 	.byte	0x20, 0x3d, 0x3d, 0x20, 0x30, 0x00
	.type		$str$28,@object
	.size		$str$28,($str$26 - $str$28)
$str$28:
        /*0016*/ 	.byte	0x2f, 0x74, 0x6d, 0x70, 0x2f, 0x63, 0x75, 0x74, 0x6c, 0x61, 0x73, 0x73, 0x5f, 0x73, 0x77, 0x65
        /*0026*/ 	.byte	0x65, 0x70, 0x5f, 0x73, 0x72, 0x63, 0x2f, 0x69, 0x6e, 0x63, 0x6c, 0x75, 0x64, 0x65, 0x2f, 0x63
        /*0036*/ 	.byte	0x75, 0x74, 0x65, 0x2f, 0x70, 0x6f, 0x69, 0x6e, 0x74, 0x65, 0x72, 0x5f, 0x66, 0x6c, 0x61, 0x67
        /*0046*/ 	.byte	0x67, 0x65, 0x64, 0x2e, 0x68, 0x70, 0x70, 0x00
	.type		$str$26,@object
	.size		$str$26,($str$25 - $str$26)
$str$26:
        /*004e*/ 	.byte	0x2f, 0x74, 0x6d, 0x70, 0x2f, 0x63, 0x75, 0x74, 0x6c, 0x61, 0x73, 0x73, 0x5f, 0x73, 0x77, 0x65
        /*005e*/ 	.byte	0x65, 0x70, 0x5f, 0x73, 0x72, 0x63, 0x2f, 0x69, 0x6e, 0x63, 0x6c, 0x75, 0x64, 0x65, 0x2f, 0x63
        /*006e*/ 	.byte	0x75, 0x74, 0x65, 0x2f, 0x61, 0x74, 0x6f, 0x6d, 0x2f, 0x63, 0x6f, 0x70, 0x79, 0x5f, 0x74, 0x72
        /*007e*/ 	.byte	0x61, 0x69, 0x74, 0x73, 0x5f, 0x73, 0x6d, 0x31, 0x30, 0x30, 0x2e, 0x68, 0x70, 0x70, 0x00
	.type		$str$25,@object
	.size		$str$25,(__unnamed_1 - $str$25)
$str$25:
        /*008d*/ 	.byte	0x28, 0x28, 0x75, 0x69, 0x6e, 0x74, 0x33, 0x32, 0x5f, 0x74, 0x28, 0x74, 0x68, 0x72, 0x65, 0x61
        /*009d*/ 	.byte	0x64, 0x49, 0x64, 0x78, 0x2e, 0x78, 0x29, 0x20, 0x2f, 0x20, 0x33, 0x32, 0x29, 0x20, 0x25, 0x20
        /*00ad*/ 	.byte	0x34, 0x29, 0x20, 0x3d, 0x3d, 0x20, 0x28, 0x28, 0x28, 0x74, 0x6d, 0x65, 0x6d, 0x5f, 0x61, 0x64
        /*00bd*/ 	.byte	0x64, 0x72, 0x20, 0x3e, 0x3e, 0x20, 0x31, 0x36, 0x29, 0x20, 0x2f, 0x20, 0x33, 0x32, 0x29, 0x20
        /*00cd*/ 	.byte	0x25, 0x20, 0x34, 0x29, 0x00
	.type		__unnamed_1,@object
	.size		__unnamed_1,(__unnamed_2 - __unnamed_1)
__unnamed_1:
        /*00d2*/ 	.byte	0x61, 0x75, 0x74, 0x6f, 0x20, 0x63, 0x75, 0x74, 0x65, 0x3a, 0x3a, 0x61, 0x73, 0x5f, 0x70, 0x6f
        /* <DEDUP_REMOVED lines=23> */
        /*0252*/ 	.byte	0x3a, 0x3a, 0x43, 0x3c, 0x34, 0x30, 0x39, 0x36, 0x3e, 0x3e, 0x3e, 0x3e, 0x5d, 0x00
	.type		__unnamed_2,@object
	.size		__unnamed_2,(.L_2 - __unnamed_2)
__unnamed_2:
        /* <DEDUP_REMOVED lines=42> */
        /*0500*/ 	.byte	0x3e, 0x5d, 0x00
.L_2:


//--------------------- .nv.shared._ZN7cutlass13device_kernelINS_4gemm6kernel13GemmUniversalIN4cute5tupleIJiiiiEEENS1_10collective13CollectiveMmaINS1_41MainloopSm100TmaUmmaWarpSpecializedSparseILi4ELi2ELi1ENS5_IJNS4_1CILi1EEENSA_ILi2EEESB_EEEEENS5_IJNSA_ILi128EEENSA_ILi256EEENSA_ILi64EEEEEENS_10bfloat16_tENS5_IJNS4_6LayoutINS5_IJiNS5_IJSC_iEEEiEEENS5_IJlNS5_IJSB_SC_EEElEEEEENSK_INS5_IJNS5_IJNS5_IJNSA_ILi8EEESC_SQ_EEEiEEENS5_IJNS5_IJNSA_ILi16EEESC_NSA_ILi4EEEEEEiEEEiEEENS5_IJNS5_IJNS5_IJSF_ST_NSA_ILi2048EEEEEENSA_ILi16384EEEEEENS5_IJNS5_IJSB_NSA_ILi1024EEENSA_ILi32EEEEEElEEElEEEEEEEESJ_NS5_IJlSB_lEEENS4_8TiledMMAINS4_8MMA_AtomIJNS4_27SM100_MMA_F16BF16_SS_SPARSEISJ_SJ_fLi128ELi256ELNS4_4UMMA5MajorE0ELS1E_0ELNS1D_7ScaleInE0ELS1F_0EEEEEENSK_INS5_IJSB_SB_SB_EEENS5_IJNSA_ILi0EEES1J_S1J_EEEEENS5_IJNS4_10UnderscoreES1M_S1M_EEEEENS4_23SM90_TMA_LOAD_MULTICASTENS4_14ComposedLayoutINS4_7SwizzleILi2ELi4ELi3EEENS4_25smem_sparse_ptr_flag_bitsILi2ELi16EEENSK_INS5_IJNS5_IJSB_SQ_EEENS5_IJSC_S13_EEEEEENS5_IJNS5_IJS1J_SH_EEESN_EEEEEEEvNS4_8identityENS4_13SM90_TMA_LOADENS1Q_INS1R_ILi3ELi4ELi3EEENS4_18smem_ptr_flag_bitsILi16EEENSK_INS5_IJSQ_SH_EEENS5_IJSH_SB_EEEEEEEvS22_EENS_8epilogue10collective18CollectiveEpilogueINS2C_23Sm100TmaWarpSpecializedILi3ELi2ELi32ELb1ELb0EEEJSI_NS5_IJNSK_ISF_SB_EENSK_IS13_SB_EEEEEfNS5_IJSB_llEEEfS2K_NS2C_6fusion15FusionCallbacksIS2G_NS2L_17LinearCombinationIffffLNS_15FloatRoundStyleE2EEESI_S2J_JEEENS4_5SM1004TMEM4LOAD26SM100_TMEM_LOAD_32dp32b32xES23_NS1Q_INS1R_ILi2ELi5ELi2EEENS25_ILi32EEENSK_INS5_IJS13_SU_EEENS5_IJSB_S13_EEEEEEENS4_39AutoVectorizingCopyWithAssumedAlignmentILi128EEENS4_14SM90_TMA_STOREES30_S32_S32_EEEvvEEEEvNT_6ParamsE --------------------------
	.section	.nv.shared._ZN7cutlass13device_kernelINS_4gemm6kernel13GemmUniversalIN4cute5tupleIJiiiiEEENS1_10collective13CollectiveMmaINS1_41MainloopSm100TmaUmmaWarpSpecializedSparseILi4ELi2ELi1ENS5_IJNS4_1CILi1EEENSA_ILi2EEESB_EEEEENS5_IJNSA_ILi128EEENSA_ILi256EEENSA_ILi64EEEEEENS_10bfloat16_tENS5_IJNS4_6LayoutINS5_IJiNS5_IJSC_iEEEiEEENS5_IJlNS5_IJSB_SC_EEElEEEEENSK_INS5_IJNS5_IJNS5_IJNSA_ILi8EEESC_SQ_EEEiEEENS5_IJNS5_IJNSA_ILi16EEESC_NSA_ILi4EEEEEEiEEEiEEENS5_IJNS5_IJNS5_IJSF_ST_NSA_ILi2048EEEEEENSA_ILi16384EEEEEENS5_IJNS5_IJSB_NSA_ILi1024EEENSA_ILi32EEEEEElEEElEEEEEEEESJ_NS5_IJlSB_lEEENS4_8TiledMMAINS4_8MMA_AtomIJNS4_27SM100_MMA_F16BF16_SS_SPARSEISJ_SJ_fLi128ELi256ELNS4_4UMMA5MajorE0ELS1E_0ELNS1D_7ScaleInE0ELS1F_0EEEEEENSK_INS5_IJSB_SB_SB_EEENS5_IJNSA_ILi0EEES1J_S1J_EEEEENS5_IJNS4_10UnderscoreES1M_S1M_EEEEENS4_23SM90_TMA_LOAD_MULTICASTENS4_14ComposedLayoutINS4_7SwizzleILi2ELi4ELi3EEENS4_25smem_sparse_ptr_flag_bitsILi2ELi16EEENSK_INS5_IJNS5_IJSB_SQ_EEENS5_IJSC_S13_EEEEEENS5_IJNS5_IJS1J_SH_EEESN_EEEEEEEvNS4_8identityENS4_13SM90_TMA_LOADENS1Q_INS1R_ILi3ELi4ELi3EEENS4_18smem_ptr_flag_bitsILi16EEENSK_INS5_IJSQ_SH_EEENS5_IJSH_SB_EEEEEEEvS22_EENS_8epilogue10collective18CollectiveEpilogueINS2C_23Sm100TmaWarpSpecializedILi3ELi2ELi32ELb1ELb0EEEJSI_NS5_IJNSK_ISF_SB_EENSK_IS13_SB_EEEEEfNS5_IJSB_llEEEfS2K_NS2C_6fusion15FusionCallbacksIS2G_NS2L_17LinearCombinationIffffLNS_15FloatRoundStyleE2EEESI_S2J_JEEENS4_5SM1004TMEM4LOAD26SM100_TMEM_LOAD_32dp32b32xES23_NS1Q_INS1R_ILi2ELi5ELi2EEENS25_ILi32EEENSK_INS5_IJS13_SU_EEENS5_IJSB_S13_EEEEEEENS4_39AutoVectorizingCopyWithAssumedAlignmentILi128EEENS4_14SM90_TMA_STOREES30_S32_S32_EEEvvEEEEvNT_6ParamsE,"aw",@nobits
	.sectionflags	@""
	.align	16
	.zero		1024


//--------------------- .nv.shared.reserved.0     --------------------------
	.section	.nv.shared.reserved.0,"aw",@nobits
	.weak		__nv_reservedSMEM_offset_0_alias
	.size		__nv_reservedSMEM_offset_0_alias, 0, 64
	.other		__nv_reservedSMEM_offset_0_alias,@"STO_CUDA_RESERVED_SHARED STV_DEFAULT"
__nv_reservedSMEM_offset_0_alias:
	.zero		0
.nv.shared.reserved.0:
	.zero		64
	.weak		__nv_reservedSMEM_tcgen05_partition
	.type		__nv_reservedSMEM_tcgen05_partition,@object
	.size		__nv_reservedSMEM_tcgen05_partition,(.L_0 - __nv_reservedSMEM_tcgen05_partition)
__nv_reservedSMEM_tcgen05_partition:
	.zero		32
.L_0:


//--------------------- .nv.global                --------------------------
	.section	.nv.global,"aw",@nobits
.nv.global:
	.type		_ZN39_INTERNAL_625629bd_4_k_cu_3562f222_39634cute1_E,@object
	.size		_ZN39_INTERNAL_625629bd_4_k_cu_3562f222_39634cute1_E,(_ZN39_INTERNAL_625629bd_4_k_cu_3562f222_39634cuda3std3__45__cpo6cbeginE - _ZN39_INTERNAL_625629bd_4_k_cu_3562f222_39634cute1_E)
_ZN39_INTERNAL_625629bd_4_k_cu_3562f222_39634cute1_E:
	.zero		1
	.type		_ZN39_INTERNAL_625629bd_4_k_cu_3562f222_39634cuda3std3__45__cpo6cbeginE,@object
	.size		_ZN39_INTERNAL_625629bd_4_k_cu_3562f222_39634cuda3std3__45__cpo6cbeginE,(_ZN39_INTERNAL_625629bd_4_k_cu_3562f222_39634cuda3std3__48in_placeE - _ZN39_INTERNAL_625629bd_4_k_cu_3562f222_39634cuda3std3__45__cpo6cbeginE)
_ZN39_INTERNAL_625629bd_4_k_cu_3562f222_39634cuda3std3__45__cpo6cbeginE:
	.zero		1
	.type		_ZN39_INTERNAL_625629bd_4_k_cu_3562f222_39634cuda3std3__48in_placeE,@object
	.size		_ZN39_INTERNAL_625629bd_4_k_cu_3562f222_39634cuda3std3__48in_placeE,(_ZN39_INTERNAL_625629bd_4_k_cu_3562f222_39634cuda3std6ranges3__45__cpo9iter_moveE - _ZN39_INTERNAL_625629bd_4_k_cu_3562f222_39634cuda3std3__48in_placeE)
_ZN39_INTERNAL_625629bd_4_k_cu_3562f222_39634cuda3std3__48in_placeE:
	.zero		1
	.type		_ZN39_INTERNAL_625629bd_4_k_cu_3562f222_39634cuda3std6ranges3__45__cpo9iter_moveE,@object
	.size		_ZN39_INTERNAL_625629bd_4_k_cu_3562f222_39634cuda3std6ranges3__45__cpo9iter_moveE,(_ZN39_INTERNAL_625629bd_4_k_cu_3562f222_39634cuda3std3__45__cpo5beginE - _ZN39_INTERNAL_625629bd_4_k_cu_3562f222_39634cuda3std6ranges3__45__cpo9iter_moveE)
_ZN39_INTERNAL_625629bd_4_k_cu_3562f222_39634cuda3std6ranges3__45__cpo9iter_moveE:
	.zero		1
	.type		_ZN39_INTERNAL_625629bd_4_k_cu_3562f222_39634cuda3std3__45__cpo5beginE,@object
	.size		_ZN39_INTERNAL_625629bd_4_k_cu_3562f222_39634cuda3std3__45__cpo5beginE,(_ZN39_INTERNAL_625629bd_4_k_cu_3562f222_39634cuda3std3__441_GLOBAL__N__625629bd_4_k_cu_3562f222_39636ignoreE - _ZN39_INTERNAL_625629bd_4_k_cu_3562f222_39634cuda3std3__45__cpo5beginE)
_ZN39_INTERNAL_625629bd_4_k_cu_3562f222_39634cuda3std3__45__cpo5beginE:
	.zero		1
	.type		_ZN39_INTERNAL_625629bd_4_k_cu_3562f222_39634cuda3std3__441_GLOBAL__N__625629bd_4_k_cu_3562f222_39636ignoreE,@object
	.size		_ZN39_INTERNAL_625629bd_4_k_cu_3562f222_39634cuda3std3__441_GLOBAL__N__625629bd_4_k_cu_3562f222_39636ignoreE,(_ZN39_INTERNAL_625629bd_4_k_cu_3562f222_39634cute7productE - _ZN39_INTERNAL_625629bd_4_k_cu_3562f222_39634cuda3std3__441_GLOBAL__N__625629bd_4_k_cu_3562f222_39636ignoreE)
_ZN39_INTERNAL_625629bd_4_k_cu_3562f222_39634cuda3std3__441_GLOBAL__N__625629bd_4_k_cu_3562f222_39636ignoreE:
	.zero		1
	.type		_ZN39_INTERNAL_625629bd_4_k_cu_3562f222_39634cute7productE,@object
	.size		_ZN39_INTERNAL_625629bd_4_k_cu_3562f222_39634cute7productE,(_ZN39_INTERNAL_625629bd_4_k_cu_3562f222_39634cuda3std3__45__cpo3endE - _ZN39_INTERNAL_625629bd_4_k_cu_3562f222_39634cute7productE)
_ZN39_INTERNAL_625629bd_4_k_cu_3562f222_39634cute7productE:
	.zero		1
	.type		_ZN39_INTERNAL_625629bd_4_k_cu_3562f222_39634cuda3std3__45__cpo3endE,@object
	.size		_ZN39_INTERNAL_625629bd_4_k_cu_3562f222_39634cuda3std3__45__cpo3endE,(_ZN39_INTERNAL_625629bd_4_k_cu_3562f222_39634cuda3std3__419piecewise_constructE - _ZN39_INTERNAL_625629bd_4_k_cu_3562f222_39634cuda3std3__45__cpo3endE)
_ZN39_INTERNAL_625629bd_4_k_cu_3562f222_39634cuda3std3__45__cpo3endE:
	.zero		1
	.type		_ZN39_INTERNAL_625629bd_4_k_cu_3562f222_39634cuda3std3__419piecewise_constructE,@object
	.size		_ZN39_INTERNAL_625629bd_4_k_cu_3562f222_39634cuda3std3__419piecewise_constructE,(_ZN39_INTERNAL_625629bd_4_k_cu_3562f222_39634cuda3std3__45__cpo4cendE - _ZN39_INTERNAL_625629bd_4_k_cu_3562f222_39634cuda3std3__419piecewise_constructE)
_ZN39_INTERNAL_625629bd_4_k_cu_3562f222_39634cuda3std3__419piecewise_constructE:
	.zero		1
	.type		_ZN39_INTERNAL_625629bd_4_k_cu_3562f222_39634cuda3std3__45__cpo4cendE,@object
	.size		_ZN39_INTERNAL_625629bd_4_k_cu_3562f222_39634cuda3std3__45__cpo4cendE,(_ZN39_INTERNAL_625629bd_4_k_cu_3562f222_39634cuda3std6ranges3__45__cpo4swapE - _ZN39_INTERNAL_625629bd_4_k_cu_3562f222_39634cuda3std3__45__cpo4cendE)
_ZN39_INTERNAL_625629bd_4_k_cu_3562f222_39634cuda3std3__45__cpo4cendE:
	.zero		1
	.type		_ZN39_INTERNAL_625629bd_4_k_cu_3562f222_39634cuda3std6ranges3__45__cpo4swapE,@object
	.size		_ZN39_INTERNAL_625629bd_4_k_cu_3562f222_39634cuda3std6ranges3__45__cpo4swapE,(.L_10 - _ZN39_INTERNAL_625629bd_4_k_cu_3562f222_39634cuda3std6ranges3__45__cpo4swapE)
_ZN39_INTERNAL_625629bd_4_k_cu_3562f222_39634cuda3std6ranges3__45__cpo4swapE:
	.zero		1
.L_10:


//--------------------- .nv.constant0._ZN7cutlass13device_kernelINS_4gemm6kernel13GemmUniversalIN4cute5tupleIJiiiiEEENS1_10collective13CollectiveMmaINS1_41MainloopSm100TmaUmmaWarpSpecializedSparseILi4ELi2ELi1ENS5_IJNS4_1CILi1EEENSA_ILi2EEESB_EEEEENS5_IJNSA_ILi128EEENSA_ILi256EEENSA_ILi64EEEEEENS_10bfloat16_tENS5_IJNS4_6LayoutINS5_IJiNS5_IJSC_iEEEiEEENS5_IJlNS5_IJSB_SC_EEElEEEEENSK_INS5_IJNS5_IJNS5_IJNSA_ILi8EEESC_SQ_EEEiEEENS5_IJNS5_IJNSA_ILi16EEESC_NSA_ILi4EEEEEEiEEEiEEENS5_IJNS5_IJNS5_IJSF_ST_NSA_ILi2048EEEEEENSA_ILi16384EEEEEENS5_IJNS5_IJSB_NSA_ILi1024EEENSA_ILi32EEEEEElEEElEEEEEEEESJ_NS5_IJlSB_lEEENS4_8TiledMMAINS4_8MMA_AtomIJNS4_27SM100_MMA_F16BF16_SS_SPARSEISJ_SJ_fLi128ELi256ELNS4_4UMMA5MajorE0ELS1E_0ELNS1D_7ScaleInE0ELS1F_0EEEEEENSK_INS5_IJSB_SB_SB_EEENS5_IJNSA_ILi0EEES1J_S1J_EEEEENS5_IJNS4_10UnderscoreES1M_S1M_EEEEENS4_23SM90_TMA_LOAD_MULTICASTENS4_14ComposedLayoutINS4_7SwizzleILi2ELi4ELi3EEENS4_25smem_sparse_ptr_flag_bitsILi2ELi16EEENSK_INS5_IJNS5_IJSB_SQ_EEENS5_IJSC_S13_EEEEEENS5_IJNS5_IJS1J_SH_EEESN_EEEEEEEvNS4_8identityENS4_13SM90_TMA_LOADENS1Q_INS1R_ILi3ELi4ELi3EEENS4_18smem_ptr_flag_bitsILi16EEENSK_INS5_IJSQ_SH_EEENS5_IJSH_SB_EEEEEEEvS22_EENS_8epilogue10collective18CollectiveEpilogueINS2C_23Sm100TmaWarpSpecializedILi3ELi2ELi32ELb1ELb0EEEJSI_NS5_IJNSK_ISF_SB_EENSK_IS13_SB_EEEEEfNS5_IJSB_llEEEfS2K_NS2C_6fusion15FusionCallbacksIS2G_NS2L_17LinearCombinationIffffLNS_15FloatRoundStyleE2EEESI_S2J_JEEENS4_5SM1004TMEM4LOAD26SM100_TMEM_LOAD_32dp32b32xES23_NS1Q_INS1R_ILi2ELi5ELi2EEENS25_ILi32EEENSK_INS5_IJS13_SU_EEENS5_IJSB_S13_EEEEEEENS4_39AutoVectorizingCopyWithAssumedAlignmentILi128EEENS4_14SM90_TMA_STOREES30_S32_S32_EEEvvEEEEvNT_6ParamsE --------------------------
	.section	.nv.constant0._ZN7cutlass13device_kernelINS_4gemm6kernel13GemmUniversalIN4cute5tupleIJiiiiEEENS1_10collective13CollectiveMmaINS1_41MainloopSm100TmaUmmaWarpSpecializedSparseILi4ELi2ELi1ENS5_IJNS4_1CILi1EEENSA_ILi2EEESB_EEEEENS5_IJNSA_ILi128EEENSA_ILi256EEENSA_ILi64EEEEEENS_10bfloat16_tENS5_IJNS4_6LayoutINS5_IJiNS5_IJSC_iEEEiEEENS5_IJlNS5_IJSB_SC_EEElEEEEENSK_INS5_IJNS5_IJNS5_IJNSA_ILi8EEESC_SQ_EEEiEEENS5_IJNS5_IJNSA_ILi16EEESC_NSA_ILi4EEEEEEiEEEiEEENS5_IJNS5_IJNS5_IJSF_ST_NSA_ILi2048EEEEEENSA_ILi16384EEEEEENS5_IJNS5_IJSB_NSA_ILi1024EEENSA_ILi32EEEEEElEEElEEEEEEEESJ_NS5_IJlSB_lEEENS4_8TiledMMAINS4_8MMA_AtomIJNS4_27SM100_MMA_F16BF16_SS_SPARSEISJ_SJ_fLi128ELi256ELNS4_4UMMA5MajorE0ELS1E_0ELNS1D_7ScaleInE0ELS1F_0EEEEEENSK_INS5_IJSB_SB_SB_EEENS5_IJNSA_ILi0EEES1J_S1J_EEEEENS5_IJNS4_10UnderscoreES1M_S1M_EEEEENS4_23SM90_TMA_LOAD_MULTICASTENS4_14ComposedLayoutINS4_7SwizzleILi2ELi4ELi3EEENS4_25smem_sparse_ptr_flag_bitsILi2ELi16EEENSK_INS5_IJNS5_IJSB_SQ_EEENS5_IJSC_S13_EEEEEENS5_IJNS5_IJS1J_SH_EEESN_EEEEEEEvNS4_8identityENS4_13SM90_TMA_LOADENS1Q_INS1R_ILi3ELi4ELi3EEENS4_18smem_ptr_flag_bitsILi16EEENSK_INS5_IJSQ_SH_EEENS5_IJSH_SB_EEEEEEEvS22_EENS_8epilogue10collective18CollectiveEpilogueINS2C_23Sm100TmaWarpSpecializedILi3ELi2ELi32ELb1ELb0EEEJSI_NS5_IJNSK_ISF_SB_EENSK_IS13_SB_EEEEEfNS5_IJSB_llEEEfS2K_NS2C_6fusion15FusionCallbacksIS2G_NS2L_17LinearCombinationIffffLNS_15FloatRoundStyleE2EEESI_S2J_JEEENS4_5SM1004TMEM4LOAD26SM100_TMEM_LOAD_32dp32b32xES23_NS1Q_INS1R_ILi2ELi5ELi2EEENS25_ILi32EEENSK_INS5_IJS13_SU_EEENS5_IJSB_S13_EEEEEEENS4_39AutoVectorizingCopyWithAssumedAlignmentILi128EEENS4_14SM90_TMA_STOREES30_S32_S32_EEEvvEEEEvNT_6ParamsE,"a",@progbits
	.sectionflags	@""
	.align	4
.nv.constant0._ZN7cutlass13device_kernelINS_4gemm6kernel13GemmUniversalIN4cute5tupleIJiiiiEEENS1_10collective13CollectiveMmaINS1_41MainloopSm100TmaUmmaWarpSpecializedSparseILi4ELi2ELi1ENS5_IJNS4_1CILi1EEENSA_ILi2EEESB_EEEEENS5_IJNSA_ILi128EEENSA_ILi256EEENSA_ILi64EEEEEENS_10bfloat16_tENS5_IJNS4_6LayoutINS5_IJiNS5_IJSC_iEEEiEEENS5_IJlNS5_IJSB_SC_EEElEEEEENSK_INS5_IJNS5_IJNS5_IJNSA_ILi8EEESC_SQ_EEEiEEENS5_IJNS5_IJNSA_ILi16EEESC_NSA_ILi4EEEEEEiEEEiEEENS5_IJNS5_IJNS5_IJSF_ST_NSA_ILi2048EEEEEENSA_ILi16384EEEEEENS5_IJNS5_IJSB_NSA_ILi1024EEENSA_ILi32EEEEEElEEElEEEEEEEESJ_NS5_IJlSB_lEEENS4_8TiledMMAINS4_8MMA_AtomIJNS4_27SM100_MMA_F16BF16_SS_SPARSEISJ_SJ_fLi128ELi256ELNS4_4UMMA5MajorE0ELS1E_0ELNS1D_7ScaleInE0ELS1F_0EEEEEENSK_INS5_IJSB_SB_SB_EEENS5_IJNSA_ILi0EEES1J_S1J_EEEEENS5_IJNS4_10UnderscoreES1M_S1M_EEEEENS4_23SM90_TMA_LOAD_MULTICASTENS4_14ComposedLayoutINS4_7SwizzleILi2ELi4ELi3EEENS4_25smem_sparse_ptr_flag_bitsILi2ELi16EEENSK_INS5_IJNS5_IJSB_SQ_EEENS5_IJSC_S13_EEEEEENS5_IJNS5_IJS1J_SH_EEESN_EEEEEEEvNS4_8identityENS4_13SM90_TMA_LOADENS1Q_INS1R_ILi3ELi4ELi3EEENS4_18smem_ptr_flag_bitsILi16EEENSK_INS5_IJSQ_SH_EEENS5_IJSH_SB_EEEEEEEvS22_EENS_8epilogue10collective18CollectiveEpilogueINS2C_23Sm100TmaWarpSpecializedILi3ELi2ELi32ELb1ELb0EEEJSI_NS5_IJNSK_ISF_SB_EENSK_IS13_SB_EEEEEfNS5_IJSB_llEEEfS2K_NS2C_6fusion15FusionCallbacksIS2G_NS2L_17LinearCombinationIffffLNS_15FloatRoundStyleE2EEESI_S2J_JEEENS4_5SM1004TMEM4LOAD26SM100_TMEM_LOAD_32dp32b32xES23_NS1Q_INS1R_ILi2ELi5ELi2EEENS25_ILi32EEENSK_INS5_IJS13_SU_EEENS5_IJSB_S13_EEEEEEENS4_39AutoVectorizingCopyWithAssumedAlignmentILi128EEENS4_14SM90_TMA_STOREES30_S32_S32_EEEvvEEEEvNT_6ParamsE:
	.zero		3456


//--------------------- SYMBOLS --------------------------

	.type		.nv.reservedSmem.offset0,@object
	.size		.nv.reservedSmem.offset0,0x4
	.type		.nv.reservedSmem.cap,@object
	.size		.nv.reservedSmem.cap,0x4
	.type		__assertfail,@function
